//
// Generated by NVIDIA NVVM Compiler
//
// Compiler Build ID: CL-36424714
// Cuda compilation tools, release 13.0, V13.0.88
// Based on NVVM 20.0.0
//

.version 9.0
.target sm_100
.address_size 64

	// .globl	_Z16compute_diagonalPiPKcS1_iiiS_S_
.extern .func  (.param .b32 func_retval0) vprintf
(
	.param .b64 vprintf_param_0,
	.param .b64 vprintf_param_1
)
;
.global .align 1 .b8 $str[60] = {83, 104, 111, 117, 108, 100, 32, 110, 111, 116, 32, 114, 101, 97, 99, 104, 32, 104, 101, 114, 101, 32, 105, 110, 32, 83, 109, 105, 116, 104, 45, 87, 97, 116, 101, 114, 109, 97, 110, 46, 32, 83, 111, 109, 101, 116, 104, 105, 110, 103, 32, 105, 115, 32, 119, 114, 111, 110, 103};

.visible .entry _Z16compute_diagonalPiPKcS1_iiiS_S_(
	.param .u64 .ptr .align 1 _Z16compute_diagonalPiPKcS1_iiiS_S__param_0,
	.param .u64 .ptr .align 1 _Z16compute_diagonalPiPKcS1_iiiS_S__param_1,
	.param .u64 .ptr .align 1 _Z16compute_diagonalPiPKcS1_iiiS_S__param_2,
	.param .u32 _Z16compute_diagonalPiPKcS1_iiiS_S__param_3,
	.param .u32 _Z16compute_diagonalPiPKcS1_iiiS_S__param_4,
	.param .u32 _Z16compute_diagonalPiPKcS1_iiiS_S__param_5,
	.param .u64 .ptr .align 1 _Z16compute_diagonalPiPKcS1_iiiS_S__param_6,
	.param .u64 .ptr .align 1 _Z16compute_diagonalPiPKcS1_iiiS_S__param_7
)
{
	.reg .pred 	%p<4>;
	.reg .b16 	%rs<3>;
	.reg .b32 	%r<33>;
	.reg .b64 	%rd<27>;

	ld.param.u64 	%rd1, [_Z16compute_diagonalPiPKcS1_iiiS_S__param_0];
	ld.param.u64 	%rd2, [_Z16compute_diagonalPiPKcS1_iiiS_S__param_1];
	ld.param.u64 	%rd3, [_Z16compute_diagonalPiPKcS1_iiiS_S__param_2];
	ld.param.u32 	%r7, [_Z16compute_diagonalPiPKcS1_iiiS_S__param_3];
	ld.param.u32 	%r5, [_Z16compute_diagonalPiPKcS1_iiiS_S__param_4];
	ld.param.u32 	%r6, [_Z16compute_diagonalPiPKcS1_iiiS_S__param_5];
	ld.param.u64 	%rd4, [_Z16compute_diagonalPiPKcS1_iiiS_S__param_6];
	ld.param.u64 	%rd5, [_Z16compute_diagonalPiPKcS1_iiiS_S__param_7];
	mov.u32 	%r8, %ctaid.x;
	mov.u32 	%r9, %ntid.x;
	mov.u32 	%r10, %tid.x;
	mad.lo.s32 	%r1, %r8, %r9, %r10;
	sub.s32 	%r11, %r6, %r5;
	max.s32 	%r2, %r11, 1;
	add.s32 	%r12, %r6, -1;
	min.s32 	%r13, %r7, %r12;
	sub.s32 	%r14, %r13, %r2;
	setp.gt.s32 	%p1, %r1, %r14;
	@%p1 bra 	$L__BB0_3;
	cvta.to.global.u64 	%rd6, %rd2;
	cvta.to.global.u64 	%rd7, %rd3;
	cvta.to.global.u64 	%rd8, %rd1;
	cvta.to.global.u64 	%rd9, %rd4;
	add.s32 	%r3, %r2, %r1;
	sub.s32 	%r4, %r6, %r3;
	add.s32 	%r15, %r3, -1;
	cvt.s64.s32 	%rd10, %r3;
	add.s64 	%rd11, %rd6, %rd10;
	ld.global.u8 	%rs1, [%rd11+-1];
	cvt.s64.s32 	%rd12, %r4;
	add.s64 	%rd13, %rd7, %rd12;
	ld.global.u8 	%rs2, [%rd13+-1];
	setp.eq.s16 	%p2, %rs1, %rs2;
	selp.b32 	%r16, 1, -1, %p2;
	mad.lo.s32 	%r17, %r15, %r5, %r15;
	add.s32 	%r18, %r17, %r4;
	add.s32 	%r19, %r5, %r18;
	cvt.s64.s32 	%rd14, %r17;
	add.s64 	%rd15, %rd14, %rd12;
	shl.b64 	%rd16, %rd15, 2;
	add.s64 	%rd17, %rd8, %rd16;
	ld.global.u32 	%r20, [%rd17+-4];
	add.s32 	%r21, %r16, %r20;
	mul.wide.s32 	%rd18, %r18, 4;
	add.s64 	%rd19, %rd8, %rd18;
	ld.global.u32 	%r22, [%rd19];
	mad.lo.s32 	%r23, %r3, %r5, %r3;
	cvt.s64.s32 	%rd20, %r23;
	add.s64 	%rd21, %rd12, %rd20;
	shl.b64 	%rd22, %rd21, 2;
	add.s64 	%rd23, %rd8, %rd22;
	ld.global.u32 	%r24, [%rd23+-4];
	max.s32 	%r25, %r22, %r24;
	add.s32 	%r26, %r25, -1;
	max.s32 	%r27, %r21, %r26;
	max.s32 	%r28, %r27, 0;
	add.s32 	%r29, %r19, 1;
	mul.wide.s32 	%rd24, %r29, 4;
	add.s64 	%rd25, %rd8, %rd24;
	st.global.u32 	[%rd25], %r28;
	atom.global.max.s32 	%r30, [%rd9], %r28;
	setp.le.s32 	%p3, %r28, %r30;
	@%p3 bra 	$L__BB0_3;
	cvta.to.global.u64 	%rd26, %rd5;
	atom.global.exch.b32 	%r31, [%rd26], %r3;
	atom.global.exch.b32 	%r32, [%rd26+4], %r4;
$L__BB0_3:
	ret;

}
	// .globl	_Z21smith_waterman_kernelPKcS0_iiPiS1_S1_PcS2_S1_
.visible .entry _Z21smith_waterman_kernelPKcS0_iiPiS1_S1_PcS2_S1_(
	.param .u64 .ptr .align 1 _Z21smith_waterman_kernelPKcS0_iiPiS1_S1_PcS2_S1__param_0,
	.param .u64 .ptr .align 1 _Z21smith_waterman_kernelPKcS0_iiPiS1_S1_PcS2_S1__param_1,
	.param .u32 _Z21smith_waterman_kernelPKcS0_iiPiS1_S1_PcS2_S1__param_2,
	.param .u32 _Z21smith_waterman_kernelPKcS0_iiPiS1_S1_PcS2_S1__param_3,
	.param .u64 .ptr .align 1 _Z21smith_waterman_kernelPKcS0_iiPiS1_S1_PcS2_S1__param_4,
	.param .u64 .ptr .align 1 _Z21smith_waterman_kernelPKcS0_iiPiS1_S1_PcS2_S1__param_5,
	.param .u64 .ptr .align 1 _Z21smith_waterman_kernelPKcS0_iiPiS1_S1_PcS2_S1__param_6,
	.param .u64 .ptr .align 1 _Z21smith_waterman_kernelPKcS0_iiPiS1_S1_PcS2_S1__param_7,
	.param .u64 .ptr .align 1 _Z21smith_waterman_kernelPKcS0_iiPiS1_S1_PcS2_S1__param_8,
	.param .u64 .ptr .align 1 _Z21smith_waterman_kernelPKcS0_iiPiS1_S1_PcS2_S1__param_9
)
{
	.reg .pred 	%p<31>;
	.reg .b16 	%rs<17>;
	.reg .b32 	%r<202>;
	.reg .b64 	%rd<125>;

	ld.param.u64 	%rd13, [_Z21smith_waterman_kernelPKcS0_iiPiS1_S1_PcS2_S1__param_0];
	ld.param.u64 	%rd14, [_Z21smith_waterman_kernelPKcS0_iiPiS1_S1_PcS2_S1__param_1];
	ld.param.u32 	%r60, [_Z21smith_waterman_kernelPKcS0_iiPiS1_S1_PcS2_S1__param_2];
	ld.param.u32 	%r61, [_Z21smith_waterman_kernelPKcS0_iiPiS1_S1_PcS2_S1__param_3];
	ld.param.u64 	%rd15, [_Z21smith_waterman_kernelPKcS0_iiPiS1_S1_PcS2_S1__param_4];
	ld.param.u64 	%rd16, [_Z21smith_waterman_kernelPKcS0_iiPiS1_S1_PcS2_S1__param_5];
	ld.param.u64 	%rd17, [_Z21smith_waterman_kernelPKcS0_iiPiS1_S1_PcS2_S1__param_6];
	ld.param.u64 	%rd18, [_Z21smith_waterman_kernelPKcS0_iiPiS1_S1_PcS2_S1__param_7];
	ld.param.u64 	%rd19, [_Z21smith_waterman_kernelPKcS0_iiPiS1_S1_PcS2_S1__param_8];
	cvta.to.global.u64 	%rd1, %rd19;
	cvta.to.global.u64 	%rd2, %rd18;
	cvta.to.global.u64 	%rd3, %rd17;
	cvta.to.global.u64 	%rd4, %rd16;
	cvta.to.global.u64 	%rd5, %rd15;
	cvta.to.global.u64 	%rd6, %rd14;
	cvta.to.global.u64 	%rd7, %rd13;
	mov.u32 	%r1, %tid.x;
	mov.u32 	%r2, %ctaid.x;
	mov.u32 	%r62, %ntid.x;
	mul.lo.s32 	%r3, %r2, %r62;
	add.s32 	%r4, %r3, %r1;
	add.s32 	%r5, %r61, %r60;
	setp.lt.s32 	%p1, %r5, 2;
	@%p1 bra 	$L__BB1_22;
	add.s32 	%r6, %r61, 1;
	add.s32 	%r7, %r5, -1;
	add.s32 	%r64, %r5, -2;
	and.b32  	%r8, %r7, 3;
	setp.lt.u32 	%p2, %r64, 3;
	mov.b32 	%r190, 2;
	@%p2 bra 	$L__BB1_16;
	and.b32  	%r9, %r7, -4;
	mov.b32 	%r190, 2;
$L__BB1_3:
	sub.s32 	%r66, %r190, %r61;
	max.s32 	%r11, %r66, 1;
	add.s32 	%r67, %r190, -1;
	min.s32 	%r68, %r60, %r67;
	sub.s32 	%r69, %r68, %r11;
	setp.gt.s32 	%p3, %r4, %r69;
	@%p3 bra 	$L__BB1_6;
	add.s32 	%r12, %r11, %r4;
	sub.s32 	%r13, %r190, %r12;
	add.s32 	%r70, %r12, -1;
	cvt.s64.s32 	%rd20, %r12;
	add.s64 	%rd21, %rd7, %rd20;
	ld.global.u8 	%rs2, [%rd21+-1];
	cvt.s64.s32 	%rd22, %r13;
	add.s64 	%rd23, %rd6, %rd22;
	ld.global.u8 	%rs3, [%rd23+-1];
	setp.eq.s16 	%p4, %rs2, %rs3;
	selp.b32 	%r71, 1, -1, %p4;
	mul.lo.s32 	%r72, %r70, %r6;
	cvt.s64.s32 	%rd24, %r72;
	add.s64 	%rd25, %rd24, %rd22;
	shl.b64 	%rd26, %rd25, 2;
	add.s64 	%rd27, %rd5, %rd26;
	ld.global.u32 	%r73, [%rd27+-4];
	add.s32 	%r74, %r71, %r73;
	add.s32 	%r75, %r72, %r13;
	mul.wide.s32 	%rd28, %r75, 4;
	add.s64 	%rd29, %rd5, %rd28;
	ld.global.u32 	%r76, [%rd29];
	mul.lo.s32 	%r77, %r12, %r6;
	cvt.s64.s32 	%rd30, %r77;
	add.s64 	%rd31, %rd22, %rd30;
	shl.b64 	%rd32, %rd31, 2;
	add.s64 	%rd33, %rd5, %rd32;
	ld.global.u32 	%r78, [%rd33+-4];
	max.s32 	%r79, %r76, %r78;
	add.s32 	%r80, %r79, -1;
	max.s32 	%r81, %r74, %r80;
	max.s32 	%r82, %r81, 0;
	add.s32 	%r83, %r75, %r6;
	mul.wide.s32 	%rd34, %r83, 4;
	add.s64 	%rd35, %rd5, %rd34;
	st.global.u32 	[%rd35], %r82;
	atom.global.max.s32 	%r84, [%rd4], %r82;
	setp.le.s32 	%p5, %r82, %r84;
	@%p5 bra 	$L__BB1_6;
	atom.global.exch.b32 	%r85, [%rd3], %r12;
	atom.global.exch.b32 	%r86, [%rd3+4], %r13;
$L__BB1_6:
	bar.sync 	0;
	add.s32 	%r14, %r190, 1;
	sub.s32 	%r87, %r14, %r61;
	max.s32 	%r15, %r87, 1;
	min.s32 	%r88, %r60, %r190;
	sub.s32 	%r89, %r88, %r15;
	setp.gt.s32 	%p6, %r4, %r89;
	@%p6 bra 	$L__BB1_9;
	add.s32 	%r16, %r15, %r4;
	add.s32 	%r90, %r16, -1;
	cvt.s64.s32 	%rd36, %r16;
	add.s64 	%rd37, %rd7, %rd36;
	ld.global.u8 	%rs4, [%rd37+-1];
	cvt.s64.s32 	%rd38, %r190;
	not.b32 	%r91, %r16;
	cvt.s64.s32 	%rd39, %r91;
	add.s64 	%rd40, %rd39, %rd38;
	add.s64 	%rd41, %rd6, %rd40;
	ld.global.u8 	%rs5, [%rd41+1];
	setp.eq.s16 	%p7, %rs4, %rs5;
	selp.b32 	%r92, 1, -1, %p7;
	mul.lo.s32 	%r93, %r90, %r6;
	cvt.s64.s32 	%rd42, %r93;
	add.s64 	%rd43, %rd40, %rd42;
	shl.b64 	%rd44, %rd43, 2;
	add.s64 	%rd45, %rd5, %rd44;
	ld.global.u32 	%r94, [%rd45+4];
	add.s32 	%r95, %r92, %r94;
	ld.global.u32 	%r96, [%rd45+8];
	mul.lo.s32 	%r97, %r16, %r6;
	cvt.s64.s32 	%rd46, %r97;
	add.s64 	%rd47, %rd40, %rd46;
	shl.b64 	%rd48, %rd47, 2;
	add.s64 	%rd49, %rd5, %rd48;
	ld.global.u32 	%r98, [%rd49+4];
	max.s32 	%r99, %r96, %r98;
	add.s32 	%r100, %r99, -1;
	max.s32 	%r101, %r95, %r100;
	max.s32 	%r102, %r101, 0;
	st.global.u32 	[%rd49+8], %r102;
	atom.global.max.s32 	%r103, [%rd4], %r102;
	setp.le.s32 	%p8, %r102, %r103;
	@%p8 bra 	$L__BB1_9;
	atom.global.exch.b32 	%r104, [%rd3], %r16;
	sub.s32 	%r105, %r14, %r16;
	atom.global.exch.b32 	%r106, [%rd3+4], %r105;
$L__BB1_9:
	bar.sync 	0;
	add.s32 	%r17, %r190, 2;
	sub.s32 	%r107, %r17, %r61;
	max.s32 	%r18, %r107, 1;
	min.s32 	%r108, %r60, %r14;
	sub.s32 	%r109, %r108, %r18;
	setp.gt.s32 	%p9, %r4, %r109;
	@%p9 bra 	$L__BB1_12;
	add.s32 	%r19, %r18, %r4;
	sub.s32 	%r20, %r17, %r19;
	add.s32 	%r110, %r19, -1;
	cvt.s64.s32 	%rd50, %r19;
	add.s64 	%rd51, %rd7, %rd50;
	ld.global.u8 	%rs6, [%rd51+-1];
	cvt.s64.s32 	%rd52, %r20;
	add.s64 	%rd53, %rd6, %rd52;
	ld.global.u8 	%rs7, [%rd53+-1];
	setp.eq.s16 	%p10, %rs6, %rs7;
	selp.b32 	%r111, 1, -1, %p10;
	mul.lo.s32 	%r112, %r110, %r6;
	cvt.s64.s32 	%rd54, %r112;
	add.s64 	%rd55, %rd54, %rd52;
	shl.b64 	%rd56, %rd55, 2;
	add.s64 	%rd57, %rd5, %rd56;
	ld.global.u32 	%r113, [%rd57+-4];
	add.s32 	%r114, %r111, %r113;
	add.s32 	%r115, %r112, %r20;
	mul.wide.s32 	%rd58, %r115, 4;
	add.s64 	%rd59, %rd5, %rd58;
	ld.global.u32 	%r116, [%rd59];
	mul.lo.s32 	%r117, %r19, %r6;
	cvt.s64.s32 	%rd60, %r117;
	add.s64 	%rd61, %rd52, %rd60;
	shl.b64 	%rd62, %rd61, 2;
	add.s64 	%rd63, %rd5, %rd62;
	ld.global.u32 	%r118, [%rd63+-4];
	max.s32 	%r119, %r116, %r118;
	add.s32 	%r120, %r119, -1;
	max.s32 	%r121, %r114, %r120;
	max.s32 	%r122, %r121, 0;
	add.s32 	%r123, %r115, %r6;
	mul.wide.s32 	%rd64, %r123, 4;
	add.s64 	%rd65, %rd5, %rd64;
	st.global.u32 	[%rd65], %r122;
	atom.global.max.s32 	%r124, [%rd4], %r122;
	setp.le.s32 	%p11, %r122, %r124;
	@%p11 bra 	$L__BB1_12;
	atom.global.exch.b32 	%r125, [%rd3], %r19;
	atom.global.exch.b32 	%r126, [%rd3+4], %r20;
$L__BB1_12:
	bar.sync 	0;
	add.s32 	%r21, %r190, 3;
	sub.s32 	%r127, %r21, %r61;
	max.s32 	%r22, %r127, 1;
	min.s32 	%r128, %r60, %r17;
	sub.s32 	%r129, %r128, %r22;
	setp.gt.s32 	%p12, %r4, %r129;
	@%p12 bra 	$L__BB1_15;
	add.s32 	%r23, %r22, %r4;
	sub.s32 	%r24, %r21, %r23;
	add.s32 	%r130, %r23, -1;
	cvt.s64.s32 	%rd66, %r23;
	add.s64 	%rd67, %rd7, %rd66;
	ld.global.u8 	%rs8, [%rd67+-1];
	cvt.s64.s32 	%rd68, %r24;
	add.s64 	%rd69, %rd6, %rd68;
	ld.global.u8 	%rs9, [%rd69+-1];
	setp.eq.s16 	%p13, %rs8, %rs9;
	selp.b32 	%r131, 1, -1, %p13;
	mul.lo.s32 	%r132, %r130, %r6;
	cvt.s64.s32 	%rd70, %r132;
	add.s64 	%rd71, %rd70, %rd68;
	shl.b64 	%rd72, %rd71, 2;
	add.s64 	%rd73, %rd5, %rd72;
	ld.global.u32 	%r133, [%rd73+-4];
	add.s32 	%r134, %r131, %r133;
	add.s32 	%r135, %r132, %r24;
	mul.wide.s32 	%rd74, %r135, 4;
	add.s64 	%rd75, %rd5, %rd74;
	ld.global.u32 	%r136, [%rd75];
	mul.lo.s32 	%r137, %r23, %r6;
	cvt.s64.s32 	%rd76, %r137;
	add.s64 	%rd77, %rd68, %rd76;
	shl.b64 	%rd78, %rd77, 2;
	add.s64 	%rd79, %rd5, %rd78;
	ld.global.u32 	%r138, [%rd79+-4];
	max.s32 	%r139, %r136, %r138;
	add.s32 	%r140, %r139, -1;
	max.s32 	%r141, %r134, %r140;
	max.s32 	%r142, %r141, 0;
	add.s32 	%r143, %r135, %r6;
	mul.wide.s32 	%rd80, %r143, 4;
	add.s64 	%rd81, %rd5, %rd80;
	st.global.u32 	[%rd81], %r142;
	atom.global.max.s32 	%r144, [%rd4], %r142;
	setp.le.s32 	%p14, %r142, %r144;
	@%p14 bra 	$L__BB1_15;
	atom.global.exch.b32 	%r145, [%rd3], %r23;
	atom.global.exch.b32 	%r146, [%rd3+4], %r24;
$L__BB1_15:
	bar.sync 	0;
	add.s32 	%r190, %r190, 4;
	setp.ne.s32 	%p15, %r17, %r9;
	@%p15 bra 	$L__BB1_3;
$L__BB1_16:
	setp.eq.s32 	%p16, %r8, 0;
	@%p16 bra 	$L__BB1_22;
	sub.s32 	%r194, %r190, %r61;
	neg.s32 	%r28, %r3;
	sub.s32 	%r193, %r190, %r1;
	add.s32 	%r147, %r190, %r61;
	sub.s32 	%r148, %r147, %r1;
	add.s32 	%r192, %r148, 1;
	neg.s32 	%r191, %r8;
	add.s64 	%rd90, %rd5, -4;
$L__BB1_18:
	.pragma "nounroll";
	max.s32 	%r37, %r194, 1;
	add.s32 	%r38, %r4, %r37;
	cvt.s64.s32 	%rd8, %r38;
	add.s32 	%r149, %r190, -1;
	min.s32 	%r150, %r60, %r149;
	sub.s32 	%r151, %r150, %r37;
	setp.gt.s32 	%p17, %r4, %r151;
	@%p17 bra 	$L__BB1_21;
	cvt.s64.s32 	%rd82, %r190;
	add.s32 	%r152, %r4, %r37;
	add.s32 	%r153, %r152, -1;
	mul.lo.s32 	%r154, %r6, %r153;
	sub.s32 	%r155, %r28, %r37;
	add.s32 	%r39, %r155, %r193;
	add.s64 	%rd83, %rd7, %rd8;
	ld.global.u8 	%rs10, [%rd83+-1];
	sub.s64 	%rd84, %rd82, %rd8;
	add.s64 	%rd85, %rd6, %rd84;
	ld.global.u8 	%rs11, [%rd85+-1];
	setp.eq.s16 	%p18, %rs10, %rs11;
	selp.b32 	%r156, 1, -1, %p18;
	cvt.s64.s32 	%rd86, %r154;
	add.s64 	%rd87, %rd82, %rd86;
	sub.s64 	%rd88, %rd87, %rd8;
	shl.b64 	%rd89, %rd88, 2;
	add.s64 	%rd91, %rd90, %rd89;
	ld.global.u32 	%r157, [%rd91];
	add.s32 	%r158, %r156, %r157;
	add.s32 	%r159, %r39, %r154;
	mul.wide.s32 	%rd92, %r159, 4;
	add.s64 	%rd93, %rd5, %rd92;
	ld.global.u32 	%r160, [%rd93];
	mul.lo.s32 	%r161, %r6, %r38;
	cvt.s64.s32 	%rd94, %r161;
	add.s64 	%rd95, %rd82, %rd94;
	sub.s64 	%rd96, %rd95, %rd8;
	shl.b64 	%rd97, %rd96, 2;
	add.s64 	%rd98, %rd90, %rd97;
	ld.global.u32 	%r162, [%rd98];
	max.s32 	%r163, %r160, %r162;
	add.s32 	%r164, %r163, -1;
	max.s32 	%r165, %r158, %r164;
	max.s32 	%r166, %r165, 0;
	add.s32 	%r167, %r192, %r154;
	add.s32 	%r168, %r155, %r167;
	mul.wide.s32 	%rd99, %r168, 4;
	add.s64 	%rd100, %rd5, %rd99;
	st.global.u32 	[%rd100], %r166;
	atom.global.max.s32 	%r169, [%rd4], %r166;
	setp.le.s32 	%p19, %r166, %r169;
	@%p19 bra 	$L__BB1_21;
	cvt.u32.u64 	%r170, %rd8;
	atom.global.exch.b32 	%r171, [%rd3], %r170;
	atom.global.exch.b32 	%r172, [%rd3+4], %r39;
$L__BB1_21:
	bar.sync 	0;
	add.s32 	%r190, %r190, 1;
	add.s32 	%r194, %r194, 1;
	add.s32 	%r193, %r193, 1;
	add.s32 	%r192, %r192, 1;
	add.s32 	%r191, %r191, 1;
	setp.ne.s32 	%p20, %r191, 0;
	@%p20 bra 	$L__BB1_18;
$L__BB1_22:
	or.b32  	%r173, %r1, %r2;
	setp.ne.s32 	%p21, %r173, 0;
	@%p21 bra 	$L__BB1_34;
	ld.global.u32 	%r199, [%rd3];
	ld.global.u32 	%r200, [%rd3+4];
	min.s32 	%r176, %r199, %r200;
	setp.lt.s32 	%p22, %r176, 1;
	mov.b32 	%r201, 0;
	@%p22 bra 	$L__BB1_33;
	add.s32 	%r47, %r61, 1;
	mov.b32 	%r201, 0;
$L__BB1_25:
	mul.lo.s32 	%r51, %r199, %r47;
	add.s32 	%r178, %r51, %r200;
	mul.wide.s32 	%rd101, %r178, 4;
	add.s64 	%rd9, %rd5, %rd101;
	ld.global.u32 	%r52, [%rd9];
	setp.lt.s32 	%p23, %r52, 1;
	@%p23 bra 	$L__BB1_33;
	add.s32 	%r53, %r199, -1;
	sub.s32 	%r179, %r51, %r47;
	add.s32 	%r54, %r200, -1;
	cvt.s64.s32 	%rd102, %r179;
	cvt.s64.s32 	%rd103, %r200;
	add.s64 	%rd104, %rd102, %rd103;
	shl.b64 	%rd105, %rd104, 2;
	add.s64 	%rd106, %rd5, %rd105;
	ld.global.u32 	%r180, [%rd106+-4];
	add.s32 	%r181, %r179, %r200;
	cvt.s64.s32 	%rd10, %r181;
	ld.global.u32 	%r55, [%rd9+-4];
	cvt.u64.u32 	%rd107, %r53;
	add.s64 	%rd108, %rd7, %rd107;
	ld.global.u8 	%rs1, [%rd108];
	cvt.u64.u32 	%rd109, %r54;
	add.s64 	%rd11, %rd6, %rd109;
	ld.global.u8 	%rs12, [%rd11];
	setp.eq.s16 	%p24, %rs1, %rs12;
	selp.b32 	%r182, 1, -1, %p24;
	add.s32 	%r183, %r182, %r180;
	setp.ne.s32 	%p25, %r52, %r183;
	@%p25 bra 	$L__BB1_28;
	cvt.u64.u32 	%rd120, %r201;
	add.s64 	%rd121, %rd2, %rd120;
	st.global.u8 	[%rd121], %rs1;
	ld.global.u8 	%rs16, [%rd11];
	add.s64 	%rd122, %rd1, %rd120;
	st.global.u8 	[%rd122], %rs16;
	mov.u32 	%r199, %r53;
	mov.u32 	%r200, %r54;
	bra.uni 	$L__BB1_32;
$L__BB1_28:
	shl.b64 	%rd110, %rd10, 2;
	add.s64 	%rd111, %rd5, %rd110;
	ld.global.u32 	%r184, [%rd111];
	add.s32 	%r185, %r184, -1;
	setp.ne.s32 	%p26, %r52, %r185;
	@%p26 bra 	$L__BB1_30;
	cvt.u64.u32 	%rd117, %r201;
	add.s64 	%rd118, %rd2, %rd117;
	st.global.u8 	[%rd118], %rs1;
	add.s64 	%rd119, %rd1, %rd117;
	mov.b16 	%rs15, 45;
	st.global.u8 	[%rd119], %rs15;
	mov.u32 	%r199, %r53;
	bra.uni 	$L__BB1_32;
$L__BB1_30:
	add.s32 	%r186, %r55, -1;
	setp.ne.s32 	%p27, %r52, %r186;
	@%p27 bra 	$L__BB1_35;
	cvt.u64.u32 	%rd114, %r201;
	add.s64 	%rd115, %rd2, %rd114;
	mov.b16 	%rs13, 45;
	st.global.u8 	[%rd115], %rs13;
	ld.global.u8 	%rs14, [%rd11];
	add.s64 	%rd116, %rd1, %rd114;
	st.global.u8 	[%rd116], %rs14;
	mov.u32 	%r200, %r54;
$L__BB1_32:
	add.s32 	%r201, %r201, 1;
	setp.ne.s32 	%p28, %r199, 0;
	setp.ne.s32 	%p29, %r200, 0;
	and.pred  	%p30, %p28, %p29;
	@%p30 bra 	$L__BB1_25;
$L__BB1_33:
	ld.param.u64 	%rd124, [_Z21smith_waterman_kernelPKcS0_iiPiS1_S1_PcS2_S1__param_9];
	cvta.to.global.u64 	%rd123, %rd124;
	st.global.u32 	[%rd123], %r201;
$L__BB1_34:
	ret;
$L__BB1_35:
	mov.u64 	%rd112, $str;
	cvta.global.u64 	%rd113, %rd112;
	{ // callseq 0, 0
	.param .b64 param0;
	st.param.b64 	[param0], %rd113;
	.param .b64 param1;
	st.param.b64 	[param1], 0;
	.param .b32 retval0;
	call.uni (retval0), 
	vprintf, 
	(
	param0, 
	param1
	);
	ld.param.b32 	%r187, [retval0];
	} // callseq 0
	bra.uni 	$L__BB1_33;

}


// ===== COMPILED SASS (sm_100) =====

	.target	sm_100

	.elftype	@"ET_EXEC"


//--------------------- .note.nv.tkinfo           --------------------------
	.section	.note.nv.tkinfo,"",@"SHT_NOTE"
	.sectionflags	@"SHF_NOTE_NV_TKINFO"
	.tkinfo
        /*0018*/ 	.word	0x00000002
        /*0030*/ 	.string	""
        /*0030*/ 	.string	"ptxas"
        /*0030*/ 	.string	"Cuda compilation tools, release 13.0, V13.0.88"
        /*0030*/ 	.string	"Build cuda_13.0.r13.0/compiler.36424714_0"
        /*0030*/ 	.string	"-arch sm_100 -m 64 "



//--------------------- .note.nv.cuinfo           --------------------------
	.section	.note.nv.cuinfo,"",@"SHT_NOTE"
	.sectionflags	@"SHF_NOTE_NV_CUINFO"
        /*0018*/ 	.short	0x0002
        /*001a*/ 	.short	0x0064
        /*001c*/ 	.short	0x0082
	.zero		2


//--------------------- .nv.info                  --------------------------
	.section	.nv.info,"",@"SHT_CUDA_INFO"
	.align	4


	//----- nvinfo : EIATTR_REGCOUNT
	.align		4
        /*0000*/ 	.byte	0x04, 0x2f
        /*0002*/ 	.short	(.L_2 - .L_1)
	.align		4
.L_1:
        /*0004*/ 	.word	index@(_Z16compute_diagonalPiPKcS1_iiiS_S_)
        /*0008*/ 	.word	0x00000015


	//----- nvinfo : EIATTR_FRAME_SIZE
	.align		4
.L_2:
        /*000c*/ 	.byte	0x04, 0x11
        /*000e*/ 	.short	(.L_4 - .L_3)
	.align		4
.L_3:
        /*0010*/ 	.word	index@(_Z16compute_diagonalPiPKcS1_iiiS_S_)
        /*0014*/ 	.word	0x00000000


	//----- nvinfo : EIATTR_REGCOUNT
	.align		4
.L_4:
        /*0018*/ 	.byte	0x04, 0x2f
        /*001a*/ 	.short	(.L_6 - .L_5)
	.align		4
.L_5:
        /*001c*/ 	.word	index@(_Z21smith_waterman_kernelPKcS0_iiPiS1_S1_PcS2_S1_)
        /*0020*/ 	.word	0x0000001f


	//----- nvinfo : EIATTR_FRAME_SIZE
	.align		4
.L_6:
        /*0024*/ 	.byte	0x04, 0x11
        /*0026*/ 	.short	(.L_8 - .L_7)
	.align		4
.L_7:
        /*0028*/ 	.word	index@(_Z21smith_waterman_kernelPKcS0_iiPiS1_S1_PcS2_S1_)
        /*002c*/ 	.word	0x00000000


	//----- nvinfo : EIATTR_MIN_STACK_SIZE
	.align		4
.L_8:
        /*0030*/ 	.byte	0x04, 0x12
        /*0032*/ 	.short	(.L_10 - .L_9)
	.align		4
.L_9:
        /*0034*/ 	.word	index@(_Z21smith_waterman_kernelPKcS0_iiPiS1_S1_PcS2_S1_)
        /*0038*/ 	.word	0x00000000


	//----- nvinfo : EIATTR_MIN_STACK_SIZE
	.align		4
.L_10:
        /*003c*/ 	.byte	0x04, 0x12
        /*003e*/ 	.short	(.L_12 - .L_11)
	.align		4
.L_11:
        /*0040*/ 	.word	index@(_Z16compute_diagonalPiPKcS1_iiiS_S_)
        /*0044*/ 	.word	0x00000000
.L_12:


//--------------------- .nv.compat                --------------------------
	.section	.nv.compat,"",@"SHT_CUDA_COMPAT_INFO"
	.align	4
        /*0000*/ 	.byte	0x02, 0x09, 0x00, 0x00, 0x02, 0x02, 0x01, 0x00, 0x02, 0x05, 0x05, 0x00, 0x03, 0x07, 0x01, 0x01
        /*0010*/ 	.byte	0x02, 0x03, 0x00, 0x00, 0x02, 0x06, 0x01, 0x00, 0x04, 0x0b, 0x08, 0x00, 0x09, 0x00, 0x00, 0x00
        /*0020*/ 	.byte	0x00, 0x00, 0x00, 0x00


//--------------------- .nv.info._Z21smith_waterman_kernelPKcS0_iiPiS1_S1_PcS2_S1_ --------------------------
	.section	.nv.info._Z21smith_waterman_kernelPKcS0_iiPiS1_S1_PcS2_S1_,"",@"SHT_CUDA_INFO"
	.sectionflags	@""
	.align	4


	//----- nvinfo : EIATTR_CUDA_API_VERSION
	.align		4
        /*0000*/ 	.byte	0x04, 0x37
        /*0002*/ 	.short	(.L_14 - .L_13)
.L_13:
        /*0004*/ 	.word	0x00000082


	//----- nvinfo : EIATTR_KPARAM_INFO
	.align		4
.L_14:
        /*0008*/ 	.byte	0x04, 0x17
        /*000a*/ 	.short	(.L_16 - .L_15)
.L_15:
        /*000c*/ 	.word	0x00000000
        /*0010*/ 	.short	0x0009
        /*0012*/ 	.short	0x0040
        /*0014*/ 	.byte	0x00, 0xf5, 0x21, 0x00


	//----- nvinfo : EIATTR_KPARAM_INFO
	.align		4
.L_16:
        /*0018*/ 	.byte	0x04, 0x17
        /*001a*/ 	.short	(.L_18 - .L_17)
.L_17:
        /*001c*/ 	.word	0x00000000
        /*0020*/ 	.short	0x0008
        /*0022*/ 	.short	0x0038
        /*0024*/ 	.byte	0x00, 0xf5, 0x21, 0x00


	//----- nvinfo : EIATTR_KPARAM_INFO
	.align		4
.L_18:
        /*0028*/ 	.byte	0x04, 0x17
        /*002a*/ 	.short	(.L_20 - .L_19)
.L_19:
        /*002c*/ 	.word	0x00000000
        /*0030*/ 	.short	0x0007
        /*0032*/ 	.short	0x0030
        /*0034*/ 	.byte	0x00, 0xf5, 0x21, 0x00


	//----- nvinfo : EIATTR_KPARAM_INFO
	.align		4
.L_20:
        /*0038*/ 	.byte	0x04, 0x17
        /*003a*/ 	.short	(.L_22 - .L_21)
.L_21:
        /*003c*/ 	.word	0x00000000
        /*0040*/ 	.short	0x0006
        /*0042*/ 	.short	0x0028
        /*0044*/ 	.byte	0x00, 0xf5, 0x21, 0x00


	//----- nvinfo : EIATTR_KPARAM_INFO
	.align		4
.L_22:
        /*0048*/ 	.byte	0x04, 0x17
        /*004a*/ 	.short	(.L_24 - .L_23)
.L_23:
        /*004c*/ 	.word	0x00000000
        /*0050*/ 	.short	0x0005
        /*0052*/ 	.short	0x0020
        /*0054*/ 	.byte	0x00, 0xf5, 0x21, 0x00


	//----- nvinfo : EIATTR_KPARAM_INFO
	.align		4
.L_24:
        /*0058*/ 	.byte	0x04, 0x17
        /*005a*/ 	.short	(.L_26 - .L_25)
.L_25:
        /*005c*/ 	.word	0x00000000
        /*0060*/ 	.short	0x0004
        /*0062*/ 	.short	0x0018
        /*0064*/ 	.byte	0x00, 0xf5, 0x21, 0x00


	//----- nvinfo : EIATTR_KPARAM_INFO
	.align		4
.L_26:
        /*0068*/ 	.byte	0x04, 0x17
        /*006a*/ 	.short	(.L_28 - .L_27)
.L_27:
        /*006c*/ 	.word	0x00000000
        /*0070*/ 	.short	0x0003
        /*0072*/ 	.short	0x0014
        /*0074*/ 	.byte	0x00, 0xf0, 0x11, 0x00


	//----- nvinfo : EIATTR_KPARAM_INFO
	.align		4
.L_28:
        /*0078*/ 	.byte	0x04, 0x17
        /*007a*/ 	.short	(.L_30 - .L_29)
.L_29:
        /*007c*/ 	.word	0x00000000
        /*0080*/ 	.short	0x0002
        /*0082*/ 	.short	0x0010
        /*0084*/ 	.byte	0x00, 0xf0, 0x11, 0x00


	//----- nvinfo : EIATTR_KPARAM_INFO
	.align		4
.L_30:
        /*0088*/ 	.byte	0x04, 0x17
        /*008a*/ 	.short	(.L_32 - .L_31)
.L_31:
        /*008c*/ 	.word	0x00000000
        /*0090*/ 	.short	0x0001
        /*0092*/ 	.short	0x0008
        /*0094*/ 	.byte	0x00, 0xf5, 0x21, 0x00


	//----- nvinfo : EIATTR_KPARAM_INFO
	.align		4
.L_32:
        /*0098*/ 	.byte	0x04, 0x17
        /*009a*/ 	.short	(.L_34 - .L_33)
.L_33:
        /*009c*/ 	.word	0x00000000
        /*00a0*/ 	.short	0x0000
        /*00a2*/ 	.short	0x0000
        /*00a4*/ 	.byte	0x00, 0xf5, 0x21, 0x00


	//----- nvinfo : EIATTR_SPARSE_MMA_MASK
	.align		4
.L_34:
        /*00a8*/ 	.byte	0x03, 0x50
        /*00aa*/ 	.short	0x0000


	//----- nvinfo : EIATTR_MAXREG_COUNT
	.align		4
        /*00ac*/ 	.byte	0x03, 0x1b
        /*00ae*/ 	.short	0x00ff


	//----- nvinfo : EIATTR_NUM_BARRIERS
	.align		4
        /*00b0*/ 	.byte	0x02, 0x4c
        /*00b2*/ 	.byte	0x01
	.zero		1


	//----- nvinfo : EIATTR_EXTERNS
	.align		4
        /*00b4*/ 	.byte	0x04, 0x0f
        /*00b6*/ 	.short	(.L_36 - .L_35)


	//   ....[0]....
	.align		4
.L_35:
        /*00b8*/ 	.word	index@(vprintf)


	//----- nvinfo : EIATTR_MERCURY_ISA_VERSION
	.align		4
.L_36:
        /*00bc*/ 	.byte	0x03, 0x5f
        /*00be*/ 	.short	0x0101


	//----- nvinfo : EIATTR_VRC_CTA_INIT_COUNT
	.align		4
        /*00c0*/ 	.byte	0x02, 0x4a
	.zero		1
	.zero		1


	//----- nvinfo : EIATTR_SYSCALL_OFFSETS
	.align		4
        /*00c4*/ 	.byte	0x04, 0x46
        /*00c6*/ 	.short	(.L_38 - .L_37)


	//   ....[0]....
.L_37:
        /*00c8*/ 	.word	0x000019a0


	//----- nvinfo : EIATTR_EXIT_INSTR_OFFSETS
	.align		4
.L_38:
        /*00cc*/ 	.byte	0x04, 0x1c
        /*00ce*/ 	.short	(.L_40 - .L_39)


	//   ....[0]....
.L_39:
        /*00d0*/ 	.word	0x000013d0


	//   ....[1]....
        /*00d4*/ 	.word	0x000019d0


	//----- nvinfo : EIATTR_CRS_STACK_SIZE
	.align		4
.L_40:
        /*00d8*/ 	.byte	0x04, 0x1e
        /*00da*/ 	.short	(.L_42 - .L_41)
.L_41:
        /*00dc*/ 	.word	0x00000000


	//----- nvinfo : EIATTR_CBANK_PARAM_SIZE
	.align		4
.L_42:
        /*00e0*/ 	.byte	0x03, 0x19
        /*00e2*/ 	.short	0x0048


	//----- nvinfo : EIATTR_PARAM_CBANK
	.align		4
        /*00e4*/ 	.byte	0x04, 0x0a
        /*00e6*/ 	.short	(.L_44 - .L_43)
	.align		4
.L_43:
        /*00e8*/ 	.word	index@(.nv.constant0._Z21smith_waterman_kernelPKcS0_iiPiS1_S1_PcS2_S1_)
        /*00ec*/ 	.short	0x0380
        /*00ee*/ 	.short	0x0048


	//----- nvinfo : EIATTR_SW_WAR
	.align		4
.L_44:
        /*00f0*/ 	.byte	0x04, 0x36
        /*00f2*/ 	.short	(.L_46 - .L_45)
.L_45:
        /*00f4*/ 	.word	0x00000008
.L_46:


//--------------------- .nv.info._Z16compute_diagonalPiPKcS1_iiiS_S_ --------------------------
	.section	.nv.info._Z16compute_diagonalPiPKcS1_iiiS_S_,"",@"SHT_CUDA_INFO"
	.sectionflags	@""
	.align	4


	//----- nvinfo : EIATTR_CUDA_API_VERSION
	.align		4
        /*0000*/ 	.byte	0x04, 0x37
        /*0002*/ 	.short	(.L_48 - .L_47)
.L_47:
        /*0004*/ 	.word	0x00000082


	//----- nvinfo : EIATTR_KPARAM_INFO
	.align		4
.L_48:
        /*0008*/ 	.byte	0x04, 0x17
        /*000a*/ 	.short	(.L_50 - .L_49)
.L_49:
        /*000c*/ 	.word	0x00000000
        /*0010*/ 	.short	0x0007
        /*0012*/ 	.short	0x0030
        /*0014*/ 	.byte	0x00, 0xf5, 0x21, 0x00


	//----- nvinfo : EIATTR_KPARAM_INFO
	.align		4
.L_50:
        /*0018*/ 	.byte	0x04, 0x17
        /*001a*/ 	.short	(.L_52 - .L_51)
.L_51:
        /*001c*/ 	.word	0x00000000
        /*0020*/ 	.short	0x0006
        /*0022*/ 	.short	0x0028
        /*0024*/ 	.byte	0x00, 0xf5, 0x21, 0x00


	//----- nvinfo : EIATTR_KPARAM_INFO
	.align		4
.L_52:
        /*0028*/ 	.byte	0x04, 0x17
        /*002a*/ 	.short	(.L_54 - .L_53)
.L_53:
        /*002c*/ 	.word	0x00000000
        /*0030*/ 	.short	0x0005
        /*0032*/ 	.short	0x0020
        /*0034*/ 	.byte	0x00, 0xf0, 0x11, 0x00


	//----- nvinfo : EIATTR_KPARAM_INFO
	.align		4
.L_54:
        /*0038*/ 	.byte	0x04, 0x17
        /*003a*/ 	.short	(.L_56 - .L_55)
.L_55:
        /*003c*/ 	.word	0x00000000
        /*0040*/ 	.short	0x0004
        /*0042*/ 	.short	0x001c
        /*0044*/ 	.byte	0x00, 0xf0, 0x11, 0x00


	//----- nvinfo : EIATTR_KPARAM_INFO
	.align		4
.L_56:
        /*0048*/ 	.byte	0x04, 0x17
        /*004a*/ 	.short	(.L_58 - .L_57)
.L_57:
        /*004c*/ 	.word	0x00000000
        /*0050*/ 	.short	0x0003
        /*0052*/ 	.short	0x0018
        /*0054*/ 	.byte	0x00, 0xf0, 0x11, 0x00


	//----- nvinfo : EIATTR_KPARAM_INFO
	.align		4
.L_58:
        /*0058*/ 	.byte	0x04, 0x17
        /*005a*/ 	.short	(.L_60 - .L_59)
.L_59:
        /*005c*/ 	.word	0x00000000
        /*0060*/ 	.short	0x0002
        /*0062*/ 	.short	0x0010
        /*0064*/ 	.byte	0x00, 0xf5, 0x21, 0x00


	//----- nvinfo : EIATTR_KPARAM_INFO
	.align		4
.L_60:
        /*0068*/ 	.byte	0x04, 0x17
        /*006a*/ 	.short	(.L_62 - .L_61)
.L_61:
        /*006c*/ 	.word	0x00000000
        /*0070*/ 	.short	0x0001
        /*0072*/ 	.short	0x0008
        /*0074*/ 	.byte	0x00, 0xf5, 0x21, 0x00


	//----- nvinfo : EIATTR_KPARAM_INFO
	.align		4
.L_62:
        /*0078*/ 	.byte	0x04, 0x17
        /*007a*/ 	.short	(.L_64 - .L_63)
.L_63:
        /*007c*/ 	.word	0x00000000
        /*0080*/ 	.short	0x0000
        /*0082*/ 	.short	0x0000
        /*0084*/ 	.byte	0x00, 0xf5, 0x21, 0x00


	//----- nvinfo : EIATTR_SPARSE_MMA_MASK
	.align		4
.L_64:
        /*0088*/ 	.byte	0x03, 0x50
        /*008a*/ 	.short	0x0000


	//----- nvinfo : EIATTR_MAXREG_COUNT
	.align		4
        /*008c*/ 	.byte	0x03, 0x1b
        /*008e*/ 	.short	0x00ff


	//----- nvinfo : EIATTR_MERCURY_ISA_VERSION
	.align		4
        /*0090*/ 	.byte	0x03, 0x5f
        /*0092*/ 	.short	0x0101


	//----- nvinfo : EIATTR_VRC_CTA_INIT_COUNT
	.align		4
        /*0094*/ 	.byte	0x02, 0x4a
	.zero		1
	.zero		1


	//----- nvinfo : EIATTR_EXIT_INSTR_OFFSETS
	.align		4
        /*0098*/ 	.byte	0x04, 0x1c
        /*009a*/ 	.short	(.L_66 - .L_65)


	//   ....[0]....
.L_65:
        /*009c*/ 	.word	0x000000b0


	//   ....[1]....
        /*00a0*/ 	.word	0x00000340


	//   ....[2]....
        /*00a4*/ 	.word	0x000003d0


	//----- nvinfo : EIATTR_CBANK_PARAM_SIZE
	.align		4
.L_66:
        /*00a8*/ 	.byte	0x03, 0x19
        /*00aa*/ 	.short	0x0038


	//----- nvinfo : EIATTR_PARAM_CBANK
	.align		4
        /*00ac*/ 	.byte	0x04, 0x0a
        /*00ae*/ 	.short	(.L_68 - .L_67)
	.align		4
.L_67:
        /*00b0*/ 	.word	index@(.nv.constant0._Z16compute_diagonalPiPKcS1_iiiS_S_)
        /*00b4*/ 	.short	0x0380
        /*00b6*/ 	.short	0x0038


	//----- nvinfo : EIATTR_SW_WAR
	.align		4
.L_68:
        /*00b8*/ 	.byte	0x04, 0x36
        /*00ba*/ 	.short	(.L_70 - .L_69)
.L_69:
        /*00bc*/ 	.word	0x00000008
.L_70:


//--------------------- .nv.callgraph             --------------------------
	.section	.nv.callgraph,"",@"SHT_CUDA_CALLGRAPH"
	.align	4
	.sectionentsize	8
	.align		4
        /*0000*/ 	.word	0x00000000
	.align		4
        /*0004*/ 	.word	0xffffffff
	.align		4
        /*0008*/ 	.word	index@(_Z21smith_waterman_kernelPKcS0_iiPiS1_S1_PcS2_S1_)
	.align		4
        /*000c*/ 	.word	index@(vprintf)
	.align		4
        /*0010*/ 	.word	0x00000000
	.align		4
        /*0014*/ 	.word	0xfffffffe
	.align		4
        /*0018*/ 	.word	0x00000000
	.align		4
        /*001c*/ 	.word	0xfffffffd
	.align		4
        /*0020*/ 	.word	0x00000000
	.align		4
        /*0024*/ 	.word	0xfffffffc


//--------------------- .nv.constant4             --------------------------
	.section	.nv.constant4,"a",@progbits
	.align	8
	.align		8
.nv.constant4:
        /*0000*/ 	.dword	vprintf
	.align		8
        /*0008*/ 	.dword	$str


//--------------------- .text._Z21smith_waterman_kernelPKcS0_iiPiS1_S1_PcS2_S1_ --------------------------
	.section	.text._Z21smith_waterman_kernelPKcS0_iiPiS1_S1_PcS2_S1_,"ax",@progbits
	.align	128
        .global         _Z21smith_waterman_kernelPKcS0_iiPiS1_S1_PcS2_S1_
        .type           _Z21smith_waterman_kernelPKcS0_iiPiS1_S1_PcS2_S1_,@function
        .size           _Z21smith_waterman_kernelPKcS0_iiPiS1_S1_PcS2_S1_,(.L_x_22 - _Z21smith_waterman_kernelPKcS0_iiPiS1_S1_PcS2_S1_)
        .other          _Z21smith_waterman_kernelPKcS0_iiPiS1_S1_PcS2_S1_,@"STO_CUDA_ENTRY STV_DEFAULT"
_Z21smith_waterman_kernelPKcS0_iiPiS1_S1_PcS2_S1_:
.text._Z21smith_waterman_kernelPKcS0_iiPiS1_S1_PcS2_S1_:
[----:B------:R-:W0:Y:S01]  /*0000*/  LDC R1, c[0x0][0x37c] ;  /* 0x0000df00ff017b82 */ /* 0x000e220000000800 */
[----:B------:R-:W1:Y:S01]  /*0010*/  LDCU.64 UR6, c[0x0][0x390] ;  /* 0x00007200ff0677ac */ /* 0x000e620008000a00 */
[----:B------:R-:W2:Y:S06]  /*0020*/  S2R R0, SR_TID.X ;  /* 0x0000000000007919 */ /* 0x000eac0000002100 */
[----:B------:R-:W3:Y:S01]  /*0030*/  S2UR UR8, SR_CTAID.X ;  /* 0x00000000000879c3 */ /* 0x000ee20000002500 */
[----:B------:R-:W4:Y:S01]  /*0040*/  LDCU.64 UR36, c[0x0][0x358] ;  /* 0x00006b00ff2477ac */ /* 0x000f220008000a00 */
[----:B------:R-:W0:Y:S01]  /*0050*/  LDCU UR4, c[0x0][0x360] ;  /* 0x00006c00ff0477ac */ /* 0x000e220008000800 */
[----:B-1----:R-:W-:-:S04]  /*0060*/  IMAD.U32 R5, RZ, RZ, UR7 ;  /* 0x00000007ff057e24 */ /* 0x002fc8000f8e00ff */
[----:B------:R-:W-:-:S05]  /*0070*/  VIADD R2, R5, UR6 ;  /* 0x0000000605027c36 */ /* 0x000fca0008000000 */
[----:B------:R-:W-:-:S13]  /*0080*/  ISETP.GE.AND P0, PT, R2, 0x2, PT ;  /* 0x000000020200780c */ /* 0x000fda0003f06270 */
[----:B--234-:R-:W-:Y:S05]  /*0090*/  @!P0 BRA `(.L_x_0) ;  /* 0x0000001000c88947 */ /* 0x01cfea0003800000 */
[C---:B------:R-:W-:Y:S01]  /*00a0*/  VIADD R3, R2.reuse, 0xfffffffe ;  /* 0xfffffffe02037836 */ /* 0x040fe20000000000 */
[----:B0-----:R-:W-:Y:S01]  /*00b0*/  UIMAD UR4, UR8, UR4, URZ ;  /* 0x00000004080472a4 */ /* 0x001fe2000f8e02ff */
[----:B------:R-:W-:Y:S02]  /*00c0*/  VIADD R10, R2, 0xffffffff ;  /* 0xffffffff020a7836 */ /* 0x000fe40000000000 */
[----:B------:R-:W-:Y:S01]  /*00d0*/  VIADD R6, R5, 0x1 ;  /* 0x0000000105067836 */ /* 0x000fe20000000000 */
[----:B------:R-:W-:Y:S01]  /*00e0*/  ISETP.GE.U32.AND P0, PT, R3, 0x3, PT ;  /* 0x000000030300780c */ /* 0x000fe20003f06070 */
[----:B------:R-:W-:Y:S01]  /*00f0*/  IMAD.MOV.U32 R7, RZ, RZ, 0x2 ;  /* 0x00000002ff077424 */ /* 0x000fe200078e00ff */
[----:B------:R-:W-:Y:S01]  /*0100*/  LOP3.LUT R9, R10, 0x3, RZ, 0xc0, !PT ;  /* 0x000000030a097812 */ /* 0x000fe200078ec0ff */
[----:B------:R-:W-:-:S10]  /*0110*/  VIADD R8, R0, UR4 ;  /* 0x0000000400087c36 */ /* 0x000fd40008000000 */
[----:B------:R-:W-:Y:S05]  /*0120*/  @!P0 BRA `(.L_x_1) ;  /* 0x0000000c00708947 */ /* 0x000fea0003800000 */
[----:B------:R-:W0:Y:S01]  /*0130*/  LDC.64 R2, c[0x0][0x398] ;  /* 0x0000e600ff027b82 */ /* 0x000e220000000a00 */
[----:B------:R-:W-:Y:S01]  /*0140*/  LOP3.LUT R10, R10, 0xfffffffc, RZ, 0xc0, !PT ;  /* 0xfffffffc0a0a7812 */ /* 0x000fe200078ec0ff */
[----:B------:R-:W-:Y:S01]  /*0150*/  IMAD.MOV.U32 R7, RZ, RZ, 0x2 ;  /* 0x00000002ff077424 */ /* 0x000fe200078e00ff */
[----:B------:R-:W1:Y:S01]  /*0160*/  LDCU.64 UR10, c[0x0][0x398] ;  /* 0x00007300ff0a77ac */ /* 0x000e620008000a00 */
[----:B------:R-:W2:Y:S04]  /*0170*/  LDCU.64 UR16, c[0x0][0x3a8] ;  /* 0x00007500ff1077ac */ /* 0x000ea80008000a00 */
[----:B------:R-:W3:Y:S01]  /*0180*/  LDC.64 R4, c[0x0][0x390] ;  /* 0x0000e400ff047b82 */ /* 0x000ee20000000a00 */
[----:B------:R-:W4:Y:S02]  /*0190*/  LDCU.128 UR12, c[0x0][0x380] ;  /* 0x00007000ff0c77ac */ /* 0x000f240008000c00 */
.L_x_10:
[C---:B---3--:R-:W-:Y:S01]  /*01a0*/  VIADDMNMX R11, R7.reuse, 0xffffffff, R4, PT ;  /* 0xffffffff070b7846 */ /* 0x048fe20003800104 */
[----:B------:R-:W-:Y:S01]  /*01b0*/  BSSY.RECONVERGENT B0, `(.L_x_2) ;  /* 0x0000031000007945 */ /* 0x000fe20003800200 */
[----:B-1----:R-:W-:-:S05]  /*01c0*/  VIADDMNMX R12, R7, -R5, 0x1, !PT ;  /* 0x00000001070c7446 */ /* 0x002fca0007800905 */
[----:B------:R-:W-:-:S05]  /*01d0*/  IMAD.IADD R11, R11, 0x1, -R12 ;  /* 0x000000010b0b7824 */ /* 0x000fca00078e0a0c */
[----:B------:R-:W-:-:S13]  /*01e0*/  ISETP.GT.AND P0, PT, R8, R11, PT ;  /* 0x0000000b0800720c */ /* 0x000fda0003f04270 */
[----:B-----5:R-:W-:Y:S05]  /*01f0*/  @P0 BRA `(.L_x_3) ;  /* 0x0000000000b00947 */ /* 0x020fea0003800000 */
[----:B------:R-:W-:-:S04]  /*0200*/  IMAD.IADD R11, R8, 0x1, R12 ;  /* 0x00000001080b7824 */ /* 0x000fc800078e020c */
[----:B------:R-:W-:Y:S01]  /*0210*/  IMAD.IADD R18, R7, 0x1, -R11 ;  /* 0x0000000107127824 */ /* 0x000fe200078e0a0b */
[C---:B----4-:R-:W-:Y:S01]  /*0220*/  IADD3 R16, P0, PT, R11.reuse, UR12, RZ ;  /* 0x0000000c0b107c10 */ /* 0x050fe2000ff1e0ff */
[C---:B------:R-:W-:Y:S02]  /*0230*/  VIADD R13, R11.reuse, 0xffffffff ;  /* 0xffffffff0b0d7836 */ /* 0x040fe40000000000 */
[C---:B------:R-:W-:Y:S01]  /*0240*/  IMAD R15, R6.reuse, R11, RZ ;  /* 0x0000000b060f7224 */ /* 0x040fe200078e02ff */
[----:B------:R-:W-:Y:S01]  /*0250*/  LEA.HI.X.SX32 R17, R11, UR13, 0x1, P0 ;  /* 0x0000000d0b117c11 */ /* 0x000fe200080f0eff */
[----:B------:R-:W-:Y:S01]  /*0260*/  IMAD R13, R6, R13, RZ ;  /* 0x0000000d060d7224 */ /* 0x000fe200078e02ff */
[----:B------:R-:W-:Y:S02]  /*0270*/  SHF.R.S32.HI R14, RZ, 0x1f, R18 ;  /* 0x0000001fff0e7819 */ /* 0x000fe40000011412 */
[----:B------:R-:W-:Y:S01]  /*0280*/  IADD3 R20, P0, PT, R18, UR14, RZ ;  /* 0x0000000e12147c10 */ /* 0x000fe2000ff1e0ff */
[----:B------:R0:W3:Y:S03]  /*0290*/  LDG.E.U8 R19, desc[UR36][R16.64+-0x1] ;  /* 0xffffff2410137981 */ /* 0x0000e6000c1e1100 */
[----:B------:R-:W-:-:S02]  /*02a0*/  IADD3.X R21, PT, PT, R14, UR15, RZ, P0, !PT ;  /* 0x0000000f0e157c10 */ /* 0x000fc400087fe4ff */
[C---:B------:R-:W-:Y:S02]  /*02b0*/  IADD3 R24, P0, PT, R18.reuse, R13, RZ ;  /* 0x0000000d12187210 */ /* 0x040fe40007f1e0ff */
[C---:B------:R-:W-:Y:S01]  /*02c0*/  IADD3 R22, P1, PT, R18.reuse, R15, RZ ;  /* 0x0000000f12167210 */ /* 0x040fe20007f3e0ff */
[----:B------:R-:W3:Y:S01]  /*02d0*/  LDG.E.U8 R20, desc[UR36][R20.64+-0x1] ;  /* 0xffffff2414147981 */ /* 0x000ee2000c1e1100 */
[-C--:B------:R-:W-:Y:S01]  /*02e0*/  LEA.HI.X.SX32 R25, R13, R14.reuse, 0x1, P0 ;  /* 0x0000000e0d197211 */ /* 0x080fe200000f0eff */
[----:B------:R-:W-:Y:S01]  /*02f0*/  IMAD.IADD R23, R18, 0x1, R13 ;  /* 0x0000000112177824 */ /* 0x000fe200078e020d */
[----:B-1----:R-:W-:Y:S02]  /*0300*/  LEA R12, P0, R24, UR10, 0x2 ;  /* 0x0000000a180c7c11 */ /* 0x002fe4000f8010ff */
[----:B------:R-:W-:Y:S02]  /*0310*/  LEA.HI.X.SX32 R15, R15, R14, 0x1, P1 ;  /* 0x0000000e0f0f7211 */ /* 0x000fe400008f0eff */
[----:B------:R-:W-:Y:S01]  /*0320*/  LEA R14, P1, R22, UR10, 0x2 ;  /* 0x0000000a160e7c11 */ /* 0x000fe2000f8210ff */
[----:B0-----:R-:W-:Y:S01]  /*0330*/  IMAD.WIDE R16, R23, 0x4, R2 ;  /* 0x0000000417107825 */ /* 0x001fe200078e0202 */
[----:B------:R-:W-:-:S02]  /*0340*/  LEA.HI.X R13, R24, UR11, R25, 0x2, P0 ;  /* 0x0000000b180d7c11 */ /* 0x000fc400080f1419 */
[----:B------:R-:W-:-:S03]  /*0350*/  LEA.HI.X R15, R22, UR11, R15, 0x2, P1 ;  /* 0x0000000b160f7c11 */ /* 0x000fc600088f140f */
[----:B------:R-:W4:Y:S04]  /*0360*/  LDG.E R12, desc[UR36][R12.64+-0x4] ;  /* 0xfffffc240c0c7981 */ /* 0x000f28000c1e1900 */
[----:B------:R-:W5:Y:S04]  /*0370*/  LDG.E R16, desc[UR36][R16.64] ;  /* 0x0000002410107981 */ /* 0x000f68000c1e1900 */
[----:B------:R-:W5:Y:S01]  /*0380*/  LDG.E R15, desc[UR36][R14.64+-0x4] ;  /* 0xfffffc240e0f7981 */ /* 0x000f62000c1e1900 */
[----:B------:R-:W-:-:S04]  /*0390*/  IMAD.IADD R23, R6, 0x1, R23 ;  /* 0x0000000106177824 */ /* 0x000fc800078e0217 */
[----:B------:R-:W-:Y:S01]  /*03a0*/  IMAD.WIDE R22, R23, 0x4, R2 ;  /* 0x0000000417167825 */ /* 0x000fe200078e0202 */
[----:B---3--:R-:W-:Y:S02]  /*03b0*/  ISETP.NE.AND P0, PT, R19, R20, PT ;  /* 0x000000141300720c */ /* 0x008fe40003f05270 */
[----:B------:R-:W0:Y:S01]  /*03c0*/  LDC.64 R20, c[0x0][0x3a0] ;  /* 0x0000e800ff147b82 */ /* 0x000e220000000a00 */
[----:B----4-:R-:W-:-:S10]  /*03d0*/  VIADD R19, R12, 0x1 ;  /* 0x000000010c137836 */ /* 0x010fd40000000000 */
[----:B------:R-:W-:Y:S01]  /*03e0*/  @P0 VIADD R19, R12, 0xffffffff ;  /* 0xffffffff0c130836 */ /* 0x000fe20000000000 */
[----:B-----5:R-:W-:-:S04]  /*03f0*/  VIMNMX R24, PT, PT, R16, R15, !PT ;  /* 0x0000000f10187248 */ /* 0x020fc80007fe0100 */
[----:B------:R-:W-:-:S05]  /*0400*/  VIADDMNMX.RELU R19, R24, 0xffffffff, R19, !PT ;  /* 0xffffffff18137846 */ /* 0x000fca0007801113 */
[----:B------:R3:W-:Y:S04]  /*0410*/  STG.E desc[UR36][R22.64], R19 ;  /* 0x0000001316007986 */ /* 0x0007e8000c101924 */
[----:B0-----:R-:W4:Y:S02]  /*0420*/  ATOMG.E.MAX.S32.STRONG.GPU PT, R20, desc[UR36][R20.64], R19 ;  /* 0x80000013141479a8 */ /* 0x001f2400091ef324 */
[----:B----4-:R-:W-:-:S13]  /*0430*/  ISETP.GT.AND P0, PT, R19, R20, PT ;  /* 0x000000141300720c */ /* 0x010fda0003f04270 */
[----:B---3--:R-:W-:Y:S05]  /*0440*/  @!P0 BRA `(.L_x_3) ;  /* 0x00000000001c8947 */ /* 0x008fea0003800000 */
[----:B------:R-:W0:Y:S01]  /*0450*/  LDC.64 R12, c[0x0][0x3a8] ;  /* 0x0000ea00ff0c7b82 */ /* 0x000e220000000a00 */
[----:B--2---:R-:W-:-:S04]  /*0460*/  UIADD3 UR5, UP0, UPT, UR16, 0x4, URZ ;  /* 0x0000000410057890 */ /* 0x004fc8000ff1e0ff */
[----:B------:R-:W-:Y:S02]  /*0470*/  UIADD3.X UR6, UPT, UPT, URZ, UR17, URZ, UP0, !UPT ;  /* 0x00000011ff067290 */ /* 0x000fe400087fe4ff */
[----:B------:R-:W-:-:S04]  /*0480*/  IMAD.U32 R14, RZ, RZ, UR5 ;  /* 0x00000005ff0e7e24 */ /* 0x000fc8000f8e00ff */
[----:B------:R-:W-:Y:S01]  /*0490*/  IMAD.U32 R15, RZ, RZ, UR6 ;  /* 0x00000006ff0f7e24 */ /* 0x000fe2000f8e00ff */
[----:B0-----:R3:W5:Y:S04]  /*04a0*/  ATOMG.E.EXCH.STRONG.GPU PT, RZ, desc[UR36][R12.64], R11 ;  /* 0x8000000b0cff79a8 */ /* 0x001768000c1ef124 */
[----:B------:R3:W5:Y:S02]  /*04b0*/  ATOMG.E.EXCH.STRONG.GPU PT, RZ, desc[UR36][R14.64], R18 ;  /* 0x800000120eff79a8 */ /* 0x000764000c1ef124 */
.L_x_3:
[----:B-12-4-:R-:W-:Y:S05]  /*04c0*/  BSYNC.RECONVERGENT B0 ;  /* 0x0000000000007941 */ /* 0x016fea0003800200 */
.L_x_2:
[C---:B------:R-:W-:Y:S01]  /*04d0*/  VIADD R20, R7.reuse, 0x1 ;  /* 0x0000000107147836 */ /* 0x040fe20000000000 */
[CC--:B---3--:R-:W-:Y:S01]  /*04e0*/  VIMNMX R12, PT, PT, R7.reuse, R4.reuse, PT ;  /* 0x00000004070c7248 */ /* 0x0c8fe20003fe0100 */
[----:B------:R-:W-:Y:S01]  /*04f0*/  VIADD R11, R7, 0x2 ;  /* 0x00000002070b7836 */ /* 0x000fe20000000000 */
[----:B------:R-:W-:Y:S02]  /*0500*/  BAR.SYNC.DEFER_BLOCKING 0x0 ;  /* 0x0000000000007b1d */ /* 0x000fe40000010000 */
[CC--:B------:R-:W-:Y:S02]  /*0510*/  VIADDMNMX R23, R20.reuse, -R5.reuse, 0x1, !PT ;  /* 0x0000000114177446 */ /* 0x0c0fe40007800905 */
[----:B------:R-:W-:Y:S02]  /*0520*/  VIMNMX R14, PT, PT, R20, R4, PT ;  /* 0x00000004140e7248 */ /* 0x000fe40003fe0100 */
[----:B------:R-:W-:Y:S01]  /*0530*/  VIADDMNMX R21, R11, -R5, 0x1, !PT ;  /* 0x000000010b157446 */ /* 0x000fe20007800905 */
[----:B------:R-:W-:Y:S01]  /*0540*/  IMAD.IADD R13, R12, 0x1, -R23 ;  /* 0x000000010c0d7824 */ /* 0x000fe200078e0a17 */
[----:B------:R-:W-:Y:S03]  /*0550*/  BSSY.RECONVERGENT B0, `(.L_x_4) ;  /* 0x0000030000007945 */ /* 0x000fe60003800200 */
[----:B------:R-:W-:Y:S01]  /*0560*/  IMAD.IADD R15, R14, 0x1, -R21 ;  /* 0x000000010e0f7824 */ /* 0x000fe200078e0a15 */
[----:B------:R-:W-:-:S04]  /*0570*/  ISETP.GT.AND P1, PT, R8, R13, PT ;  /* 0x0000000d0800720c */ /* 0x000fc80003f24270 */
[----:B------:R-:W-:-:S09]  /*0580*/  ISETP.GT.AND P0, PT, R8, R15, PT ;  /* 0x0000000f0800720c */ /* 0x000fd20003f04270 */
[----:B------:R-:W-:Y:S05]  /*0590*/  @P1 BRA `(.L_x_5) ;  /* 0x0000000000ac1947 */ /* 0x000fea0003800000 */
[----:B------:R-:W-:-:S04]  /*05a0*/  IMAD.IADD R23, R8, 0x1, R23 ;  /* 0x0000000108177824 */ /* 0x000fc800078e0217 */
[C---:B------:R-:W-:Y:S01]  /*05b0*/  VIADD R13, R23.reuse, 0xffffffff ;  /* 0xffffffff170d7836 */ /* 0x040fe20000000000 */
[-C--:B------:R-:W-:Y:S01]  /*05c0*/  LOP3.LUT R12, RZ, R23.reuse, RZ, 0x33, !PT ;  /* 0x00000017ff0c7212 */ /* 0x080fe200078e33ff */
[C---:B------:R-:W-:Y:S01]  /*05d0*/  IMAD R25, R6.reuse, R23, RZ ;  /* 0x0000001706197224 */ /* 0x040fe200078e02ff */
[C---:B------:R-:W-:Y:S01]  /*05e0*/  IADD3 R18, P1, PT, R23.reuse, UR12, RZ ;  /* 0x0000000c17127c10 */ /* 0x040fe2000ff3e0ff */
[----:B------:R-:W-:Y:S01]  /*05f0*/  IMAD R27, R6, R13, RZ ;  /* 0x0000000d061b7224 */ /* 0x000fe200078e02ff */
[----:B------:R-:W-:Y:S02]  /*0600*/  SHF.R.S32.HI R16, RZ, 0x1f, R12 ;  /* 0x0000001fff107819 */ /* 0x000fe4000001140c */
[----:B------:R-:W-:Y:S02]  /*0610*/  IADD3 R14, P2, PT, R12, R7, RZ ;  /* 0x000000070c0e7210 */ /* 0x000fe40007f5e0ff */
[----:B------:R-:W-:Y:S02]  /*0620*/  LEA.HI.X.SX32 R19, R23, UR13, 0x1, P1 ;  /* 0x0000000d17137c11 */ /* 0x000fe400088f0eff */
[----:B------:R-:W-:-:S02]  /*0630*/  LEA.HI.X.SX32 R16, R7, R16, 0x1, P2 ;  /* 0x0000001007107211 */ /* 0x000fc400010f0eff */
[----:B------:R-:W-:Y:S01]  /*0640*/  IADD3 R12, P1, PT, R14, UR14, RZ ;  /* 0x0000000e0e0c7c10 */ /* 0x000fe2000ff3e0ff */
[----:B------:R1:W2:Y:S01]  /*0650*/  LDG.E.U8 R22, desc[UR36][R18.64+-0x1] ;  /* 0xffffff2412167981 */ /* 0x0002a2000c1e1100 */
[-C--:B------:R-:W-:Y:S02]  /*0660*/  IADD3 R15, P2, PT, R27, R14.reuse, RZ ;  /* 0x0000000e1b0f7210 */ /* 0x080fe40007f5e0ff */
[----:B------:R-:W-:Y:S02]  /*0670*/  IADD3.X R13, PT, PT, R16, UR15, RZ, P1, !PT ;  /* 0x0000000f100d7c10 */ /* 0x000fe40008ffe4ff */
[----:B------:R-:W-:-:S04]  /*0680*/  IADD3 R17, P3, PT, R25, R14, RZ ;  /* 0x0000000e19117210 */ /* 0x000fc80007f7e0ff */
[----:B------:R-:W2:Y:S01]  /*0690*/  LDG.E.U8 R13, desc[UR36][R12.64+0x1] ;  /* 0x000001240c0d7981 */ /* 0x000ea2000c1e1100 */
[-C--:B------:R-:W-:Y:S02]  /*06a0*/  LEA.HI.X.SX32 R26, R27, R16.reuse, 0x1, P2 ;  /* 0x000000101b1a7211 */ /* 0x080fe400010f0eff */
[----:B------:R-:W-:Y:S02]  /*06b0*/  LEA R14, P1, R15, UR10, 0x2 ;  /* 0x0000000a0f0e7c11 */ /* 0x000fe4000f8210ff */
[----:B------:R-:W-:Y:S02]  /*06c0*/  LEA.HI.X.SX32 R24, R25, R16, 0x1, P3 ;  /* 0x0000001019187211 */ /* 0x000fe400018f0eff */
[----:B------:R-:W-:Y:S02]  /*06d0*/  LEA R16, P2, R17, UR10, 0x2 ;  /* 0x0000000a11107c11 */ /* 0x000fe4000f8410ff */
[----:B------:R-:W-:Y:S02]  /*06e0*/  LEA.HI.X R15, R15, UR11, R26, 0x2, P1 ;  /* 0x0000000b0f0f7c11 */ /* 0x000fe400088f141a */
[----:B------:R-:W-:-:S03]  /*06f0*/  LEA.HI.X R17, R17, UR11, R24, 0x2, P2 ;  /* 0x0000000b11117c11 */ /* 0x000fc600090f1418 */
[----:B------:R-:W3:Y:S04]  /*0700*/  LDG.E R24, desc[UR36][R14.64+0x4] ;  /* 0x000004240e187981 */ /* 0x000ee8000c1e1900 */
[----:B------:R-:W4:Y:S04]  /*0710*/  LDG.E R25, desc[UR36][R14.64+0x8] ;  /* 0x000008240e197981 */ /* 0x000f28000c1e1900 */
[----:B------:R-:W4:Y:S01]  /*0720*/  LDG.E R26, desc[UR36][R16.64+0x4] ;  /* 0x00000424101a7981 */ /* 0x000f22000c1e1900 */
[----:B-1----:R-:W1:Y:S01]  /*0730*/  LDC.64 R18, c[0x0][0x3a0] ;  /* 0x0000e800ff127b82 */ /* 0x002e620000000a00 */
[----:B--2---:R-:W-:Y:S01]  /*0740*/  ISETP.NE.AND P1, PT, R22, R13, PT ;  /* 0x0000000d1600720c */ /* 0x004fe20003f25270 */
[----:B---3--:R-:W-:-:S12]  /*0750*/  VIADD R22, R24, 0x1 ;  /* 0x0000000118167836 */ /* 0x008fd80000000000 */
[----:B------:R-:W-:Y:S01]  /*0760*/  @P1 VIADD R22, R24, 0xffffffff ;  /* 0xffffffff18161836 */ /* 0x000fe20000000000 */
[----:B----4-:R-:W-:-:S04]  /*0770*/  VIMNMX R25, PT, PT, R25, R26, !PT ;  /* 0x0000001a19197248 */ /* 0x010fc80007fe0100 */
[----:B------:R-:W-:-:S05]  /*0780*/  VIADDMNMX.RELU R25, R25, 0xffffffff, R22, !PT ;  /* 0xffffffff19197846 */ /* 0x000fca0007801116 */
[----:B------:R2:W-:Y:S04]  /*0790*/  STG.E desc[UR36][R16.64+0x8], R25 ;  /* 0x0000081910007986 */ /* 0x0005e8000c101924 */
[----:B-1----:R-:W3:Y:S02]  /*07a0*/  ATOMG.E.MAX.S32.STRONG.GPU PT, R18, desc[UR36][R18.64], R25 ;  /* 0x80000019121279a8 */ /* 0x002ee400091ef324 */
[----:B---3--:R-:W-:-:S13]  /*07b0*/  ISETP.GT.AND P1, PT, R25, R18, PT ;  /* 0x000000121900720c */ /* 0x008fda0003f24270 */
[----:B--2---:R-:W-:Y:S05]  /*07c0*/  @!P1 BRA `(.L_x_5) ;  /* 0x0000000000209947 */ /* 0x004fea0003800000 */
[----:B------:R-:W1:Y:S01]  /*07d0*/  LDC.64 R12, c[0x0][0x3a8] ;  /* 0x0000ea00ff0c7b82 */ /* 0x000e620000000a00 */
[----:B------:R-:W-:Y:S01]  /*07e0*/  UIADD3 UR5, UP0, UPT, UR16, 0x4, URZ ;  /* 0x0000000410057890 */ /* 0x000fe2000ff1e0ff */
[----:B------:R-:W-:-:S03]  /*07f0*/  IMAD.IADD R17, R20, 0x1, -R23 ;  /* 0x0000000114117824 */ /* 0x000fc600078e0a17 */
[----:B------:R-:W-:Y:S02]  /*0800*/  UIADD3.X UR6, UPT, UPT, URZ, UR17, URZ, UP0, !UPT ;  /* 0x00000011ff067290 */ /* 0x000fe400087fe4ff */
[----:B------:R-:W-:-:S04]  /*0810*/  IMAD.U32 R14, RZ, RZ, UR5 ;  /* 0x00000005ff0e7e24 */ /* 0x000fc8000f8e00ff */
[----:B------:R-:W-:Y:S01]  /*0820*/  IMAD.U32 R15, RZ, RZ, UR6 ;  /* 0x00000006ff0f7e24 */ /* 0x000fe2000f8e00ff */
[----:B-1----:R1:W5:Y:S04]  /*0830*/  ATOMG.E.EXCH.STRONG.GPU PT, RZ, desc[UR36][R12.64], R23 ;  /* 0x800000170cff79a8 */ /* 0x002368000c1ef124 */
[----:B------:R1:W5:Y:S02]  /*0840*/  ATOMG.E.EXCH.STRONG.GPU PT, RZ, desc[UR36][R14.64], R17 ;  /* 0x800000110eff79a8 */ /* 0x000364000c1ef124 */
.L_x_5:
[----:B------:R-:W-:Y:S05]  /*0850*/  BSYNC.RECONVERGENT B0 ;  /* 0x0000000000007941 */ /* 0x000fea0003800200 */
.L_x_4:
[----:B------:R-:W-:Y:S06]  /*0860*/  BAR.SYNC.DEFER_BLOCKING 0x0 ;  /* 0x0000000000007b1d */ /* 0x000fec0000010000 */
[----:B------:R-:W-:Y:S04]  /*0870*/  BSSY.RECONVERGENT B0, `(.L_x_6) ;  /* 0x000002e000007945 */ /* 0x000fe80003800200 */
[----:B------:R-:W-:Y:S05]  /*0880*/  @P0 BRA `(.L_x_7) ;  /* 0x0000000000b00947 */ /* 0x000fea0003800000 */
[----:B------:R-:W-:-:S04]  /*0890*/  IMAD.IADD R21, R8, 0x1, R21 ;  /* 0x0000000108157824 */ /* 0x000fc800078e0215 */
[----:B------:R-:W-:Y:S01]  /*08a0*/  IMAD.IADD R20, R11, 0x1, -R21 ;  /* 0x000000010b147824 */ /* 0x000fe200078e0a15 */
[C---:B------:R-:W-:Y:S01]  /*08b0*/  IADD3 R16, P0, PT, R21.reuse, UR12, RZ ;  /* 0x0000000c15107c10 */ /* 0x040fe2000ff1e0ff */
[C---:B-1----:R-:W-:Y:S02]  /*08c0*/  VIADD R13, R21.reuse, 0xffffffff ;  /* 0xffffffff150d7836 */ /* 0x042fe40000000000 */
[C---:B------:R-:W-:Y:S01]  /*08d0*/  IMAD R25, R6.reuse, R21, RZ ;  /* 0x0000001506197224 */ /* 0x040fe200078e02ff */
[----:B------:R-:W-:Y:S01]  /*08e0*/  LEA.HI.X.SX32 R17, R21, UR13, 0x1, P0 ;  /* 0x0000000d15117c11 */ /* 0x000fe200080f0eff */
[----:B------:R-:W-:Y:S01]  /*08f0*/  IMAD R23, R6, R13, RZ ;  /* 0x0000000d06177224 */ /* 0x000fe200078e02ff */
[----:B------:R-:W-:Y:S02]  /*0900*/  SHF.R.S32.HI R14, RZ, 0x1f, R20 ;  /* 0x0000001fff0e7819 */ /* 0x000fe40000011414 */
[----:B------:R-:W-:Y:S01]  /*0910*/  IADD3 R18, P0, PT, R20, UR14, RZ ;  /* 0x0000000e14127c10 */ /* 0x000fe2000ff1e0ff */
[----:B------:R0:W2:Y:S03]  /*0920*/  LDG.E.U8 R22, desc[UR36][R16.64+-0x1] ;  /* 0xffffff2410167981 */ /* 0x0000a6000c1e1100 */
[----:B------:R-:W-:-:S02]  /*0930*/  IADD3.X R19, PT, PT, R14, UR15, RZ, P0, !PT ;  /* 0x0000000f0e137c10 */ /* 0x000fc400087fe4ff */
[C---:B------:R-:W-:Y:S02]  /*0940*/  IADD3 R13, P0, PT, R20.reuse, R23, RZ ;  /* 0x00000017140d7210 */ /* 0x040fe40007f1e0ff */
[C---:B------:R-:W-:Y:S02]  /*0950*/  IADD3 R15, P1, PT, R20.reuse, R25, RZ ;  /* 0x00000019140f7210 */ /* 0x040fe40007f3e0ff */
[----:B------:R-:W2:Y:S01]  /*0960*/  LDG.E.U8 R19, desc[UR36][R18.64+-0x1] ;  /* 0xffffff2412137981 */ /* 0x000ea2000c1e1100 */
[-C--:B------:R-:W-:Y:S01]  /*0970*/  LEA.HI.X.SX32 R26, R23, R14.reuse, 0x1, P0 ;  /* 0x0000000e171a7211 */ /* 0x080fe200000f0eff */
[----:B------:R-:W-:Y:S01]  /*0980*/  IMAD.IADD R23, R20, 0x1, R23 ;  /* 0x0000000114177824 */ /* 0x000fe200078e0217 */
[----:B------:R-:W-:Y:S02]  /*0990*/  LEA R12, P0, R13, UR10, 0x2 ;  /* 0x0000000a0d0c7c11 */ /* 0x000fe4000f8010ff */
[----:B------:R-:W-:Y:S02]  /*09a0*/  LEA.HI.X.SX32 R24, R25, R14, 0x1, P1 ;  /* 0x0000000e19187211 */ /* 0x000fe400008f0eff */
[----:B------:R-:W-:Y:S01]  /*09b0*/  LEA R14, P1, R15, UR10, 0x2 ;  /* 0x0000000a0f0e7c11 */ /* 0x000fe2000f8210ff */
[----:B0-----:R-:W-:Y:S01]  /*09c0*/  IMAD.WIDE R16, R23, 0x4, R2 ;  /* 0x0000000417107825 */ /* 0x001fe200078e0202 */
[----:B------:R-:W-:-:S02]  /*09d0*/  LEA.HI.X R13, R13, UR11, R26, 0x2, P0 ;  /* 0x0000000b0d0d7c11 */ /* 0x000fc400080f141a */
[----:B------:R-:W-:-:S03]  /*09e0*/  LEA.HI.X R15, R15, UR11, R24, 0x2, P1 ;  /* 0x0000000b0f0f7c11 */ /* 0x000fc600088f1418 */
[----:B------:R-:W3:Y:S04]  /*09f0*/  LDG.E R12, desc[UR36][R12.64+-0x4] ;  /* 0xfffffc240c0c7981 */ /* 0x000ee8000c1e1900 */
[----:B------:R-:W4:Y:S04]  /*0a00*/  LDG.E R16, desc[UR36][R16.64] ;  /* 0x0000002410107981 */ /* 0x000f28000c1e1900 */
[----:B------:R-:W4:Y:S01]  /*0a10*/  LDG.E R15, desc[UR36][R14.64+-0x4] ;  /* 0xfffffc240e0f7981 */ /* 0x000f22000c1e1900 */
[----:B------:R-:W-:Y:S01]  /*0a20*/  IMAD.IADD R23, R6, 0x1, R23 ;  /* 0x0000000106177824 */ /* 0x000fe200078e0217 */
[----:B--2---:R-:W-:-:S02]  /*0a30*/  ISETP.NE.AND P0, PT, R22, R19, PT ;  /* 0x000000131600720c */ /* 0x004fc40003f05270 */
[----:B------:R-:W0:Y:S01]  /*0a40*/  LDC.64 R18, c[0x0][0x3a0] ;  /* 0x0000e800ff127b82 */ /* 0x000e220000000a00 */
[----:B------:R-:W-:-:S04]  /*0a50*/  IMAD.WIDE R22, R23, 0x4, R2 ;  /* 0x0000000417167825 */ /* 0x000fc800078e0202 */
[----:B---3--:R-:W-:-:S06]  /*0a60*/  VIADD R24, R12, 0x1 ;  /* 0x000000010c187836 */ /* 0x008fcc0000000000 */
[----:B------:R-:W-:Y:S01]  /*0a70*/  @P0 VIADD R24, R12, 0xffffffff ;  /* 0xffffffff0c180836 */ /* 0x000fe20000000000 */
[----:B----4-:R-:W-:-:S04]  /*0a80*/  VIMNMX R25, PT, PT, R16, R15, !PT ;  /* 0x0000000f10197248 */ /* 0x010fc80007fe0100 */
[----:B------:R-:W-:-:S05]  /*0a90*/  VIADDMNMX.RELU R25, R25, 0xffffffff, R24, !PT ;  /* 0xffffffff19197846 */ /* 0x000fca0007801118 */
[----:B------:R2:W-:Y:S04]  /*0aa0*/  STG.E desc[UR36][R22.64], R25 ;  /* 0x0000001916007986 */ /* 0x0005e8000c101924 */
[----:B0-----:R-:W3:Y:S02]  /*0ab0*/  ATOMG.E.MAX.S32.STRONG.GPU PT, R18, desc[UR36][R18.64], R25 ;  /* 0x80000019121279a8 */ /* 0x001ee400091ef324 */
[----:B---3--:R-:W-:-:S13]  /*0ac0*/  ISETP.GT.AND P0, PT, R25, R18, PT ;  /* 0x000000121900720c */ /* 0x008fda0003f04270 */
[----:B--2---:R-:W-:Y:S05]  /*0ad0*/  @!P0 BRA `(.L_x_7) ;  /* 0x00000000001c8947 */ /* 0x004fea0003800000 */
[----:B------:R-:W0:Y:S01]  /*0ae0*/  LDC.64 R12, c[0x0][0x3a8] ;  /* 0x0000ea00ff0c7b82 */ /* 0x000e220000000a00 */
[----:B------:R-:W-:-:S04]  /*0af0*/  UIADD3 UR5, UP0, UPT, UR16, 0x4, URZ ;  /* 0x0000000410057890 */ /* 0x000fc8000ff1e0ff */
[----:B------:R-:W-:Y:S02]  /*0b00*/  UIADD3.X UR6, UPT, UPT, URZ, UR17, URZ, UP0, !UPT ;  /* 0x00000011ff067290 */ /* 0x000fe400087fe4ff */
[----:B------:R-:W-:-:S04]  /*0b10*/  IMAD.U32 R14, RZ, RZ, UR5 ;  /* 0x00000005ff0e7e24 */ /* 0x000fc8000f8e00ff */
[----:B------:R-:W-:Y:S01]  /*0b20*/  IMAD.U32 R15, RZ, RZ, UR6 ;  /* 0x00000006ff0f7e24 */ /* 0x000fe2000f8e00ff */
[----:B0-----:R2:W5:Y:S04]  /*0b30*/  ATOMG.E.EXCH.STRONG.GPU PT, RZ, desc[UR36][R12.64], R21 ;  /* 0x800000150cff79a8 */ /* 0x001568000c1ef124 */
[----:B------:R2:W5:Y:S02]  /*0b40*/  ATOMG.E.EXCH.STRONG.GPU PT, RZ, desc[UR36][R14.64], R20 ;  /* 0x800000140eff79a8 */ /* 0x000564000c1ef124 */
.L_x_7:
[----:B------:R-:W-:Y:S05]  /*0b50*/  BSYNC.RECONVERGENT B0 ;  /* 0x0000000000007941 */ /* 0x000fea0003800200 */
.L_x_6:
[----:B--2---:R-:W-:Y:S01]  /*0b60*/  VIADD R20, R7, 0x3 ;  /* 0x0000000307147836 */ /* 0x004fe20000000000 */
[----:B-1----:R-:W-:Y:S01]  /*0b70*/  VIMNMX R12, PT, PT, R11, R4, PT ;  /* 0x000000040b0c7248 */ /* 0x002fe20003fe0100 */
[----:B------:R-:W-:Y:S03]  /*0b80*/  BAR.SYNC.DEFER_BLOCKING 0x0 ;  /* 0x0000000000007b1d */ /* 0x000fe60000010000 */
[----:B------:R-:W-:-:S03]  /*0b90*/  VIADDMNMX R21, R20, -R5, 0x1, !PT ;  /* 0x0000000114157446 */ /* 0x000fc60007800905 */
[----:B------:R-:W-:Y:S02]  /*0ba0*/  BSSY.RECONVERGENT B0, `(.L_x_8) ;  /* 0x0000030000007945 */ /* 0x000fe40003800200 */
[----:B------:R-:W-:-:S05]  /*0bb0*/  IMAD.IADD R13, R12, 0x1, -R21 ;  /* 0x000000010c0d7824 */ /* 0x000fca00078e0a15 */
[----:B------:R-:W-:-:S13]  /*0bc0*/  ISETP.GT.AND P0, PT, R8, R13, PT ;  /* 0x0000000d0800720c */ /* 0x000fda0003f04270 */
[----:B------:R-:W-:Y:S05]  /*0bd0*/  @P0 BRA `(.L_x_9) ;  /* 0x0000000000b00947 */ /* 0x000fea0003800000 */
[----:B------:R-:W-:-:S04]  /*0be0*/  IMAD.IADD R21, R8, 0x1, R21 ;  /* 0x0000000108157824 */ /* 0x000fc800078e0215 */
[----:B------:R-:W-:Y:S01]  /*0bf0*/  IMAD.IADD R20, R20, 0x1, -R21 ;  /* 0x0000000114147824 */ /* 0x000fe200078e0a15 */
[C---:B------:R-:W-:Y:S01]  /*0c00*/  IADD3 R16, P0, PT, R21.reuse, UR12, RZ ;  /* 0x0000000c15107c10 */ /* 0x040fe2000ff1e0ff */
[C---:B------:R-:W-:Y:S02]  /*0c10*/  VIADD R13, R21.reuse, 0xffffffff ;  /* 0xffffffff150d7836 */ /* 0x040fe40000000000 */
        /* <DEDUP_REMOVED lines=30> */
[----:B0-----:R-:W2:Y:S02]  /*0e00*/  ATOMG.E.MAX.S32.STRONG.GPU PT, R18, desc[UR36][R18.64], R25 ;  /* 0x80000019121279a8 */ /* 0x001ea400091ef324 */
[----:B--2---:R-:W-:-:S13]  /*0e10*/  ISETP.GT.AND P0, PT, R25, R18, PT ;  /* 0x000000121900720c */ /* 0x004fda0003f04270 */
[----:B-1----:R-:W-:Y:S05]  /*0e20*/  @!P0 BRA `(.L_x_9) ;  /* 0x00000000001c8947 */ /* 0x002fea0003800000 */
[----:B------:R-:W0:Y:S01]  /*0e30*/  LDC.64 R12, c[0x0][0x3a8] ;  /* 0x0000ea00ff0c7b82 */ /* 0x000e220000000a00 */
[----:B------:R-:W-:-:S04]  /*0e40*/  UIADD3 UR5, UP0, UPT, UR16, 0x4, URZ ;  /* 0x0000000410057890 */ /* 0x000fc8000ff1e0ff */
[----:B------:R-:W-:Y:S02]  /*0e50*/  UIADD3.X UR6, UPT, UPT, URZ, UR17, URZ, UP0, !UPT ;  /* 0x00000011ff067290 */ /* 0x000fe400087fe4ff */
[----:B------:R-:W-:-:S04]  /*0e60*/  IMAD.U32 R14, RZ, RZ, UR5 ;  /* 0x00000005ff0e7e24 */ /* 0x000fc8000f8e00ff */
[----:B------:R-:W-:Y:S01]  /*0e70*/  IMAD.U32 R15, RZ, RZ, UR6 ;  /* 0x00000006ff0f7e24 */ /* 0x000fe2000f8e00ff */
[----:B0-----:R1:W5:Y:S04]  /*0e80*/  ATOMG.E.EXCH.STRONG.GPU PT, RZ, desc[UR36][R12.64], R21 ;  /* 0x800000150cff79a8 */ /* 0x001368000c1ef124 */
[----:B------:R1:W5:Y:S02]  /*0e90*/  ATOMG.E.EXCH.STRONG.GPU PT, RZ, desc[UR36][R14.64], R20 ;  /* 0x800000140eff79a8 */ /* 0x000364000c1ef124 */
.L_x_9:
[----:B------:R-:W-:Y:S05]  /*0ea0*/  BSYNC.RECONVERGENT B0 ;  /* 0x0000000000007941 */ /* 0x000fea0003800200 */
.L_x_8:
[----:B------:R-:W-:Y:S01]  /*0eb0*/  BAR.SYNC.DEFER_BLOCKING 0x0 ;  /* 0x0000000000007b1d */ /* 0x000fe20000010000 */
[----:B------:R-:W-:Y:S01]  /*0ec0*/  ISETP.NE.AND P0, PT, R11, R10, PT ;  /* 0x0000000a0b00720c */ /* 0x000fe20003f05270 */
[----:B------:R-:W-:-:S12]  /*0ed0*/  VIADD R7, R7, 0x4 ;  /* 0x0000000407077836 */ /* 0x000fd80000000000 */
[----:B------:R-:W-:Y:S05]  /*0ee0*/  @P0 BRA `(.L_x_10) ;  /* 0xfffffff000ac0947 */ /* 0x000fea000383ffff */
.L_x_1:
[----:B------:R-:W-:-:S13]  /*0ef0*/  ISETP.NE.AND P0, PT, R9, RZ, PT ;  /* 0x000000ff0900720c */ /* 0x000fda0003f05270 */
[----:B------:R-:W-:Y:S05]  /*0f00*/  @!P0 BRA `(.L_x_0) ;  /* 0x00000004002c8947 */ /* 0x000fea0003800000 */
[----:B------:R-:W2:Y:S01]  /*0f10*/  LDC R16, c[0x0][0x390] ;  /* 0x0000e400ff107b82 */ /* 0x000ea20000000800 */
[----:B------:R-:W3:Y:S01]  /*0f20*/  LDCU.64 UR6, c[0x0][0x398] ;  /* 0x00007300ff0677ac */ /* 0x000ee20008000a00 */
[----:B------:R-:W-:Y:S01]  /*0f30*/  IADD3 R19, PT, PT, -R0, R5, R7 ;  /* 0x0000000500137210 */ /* 0x000fe20007ffe107 */
[----:B------:R-:W-:Y:S02]  /*0f40*/  IMAD.MOV R9, RZ, RZ, -R9 ;  /* 0x000000ffff097224 */ /* 0x000fe400078e0a09 */
[C---:B------:R-:W-:Y:S01]  /*0f50*/  IMAD.IADD R17, R7.reuse, 0x1, -R5 ;  /* 0x0000000107117824 */ /* 0x040fe200078e0a05 */
[----:B------:R-:W4:Y:S01]  /*0f60*/  LDCU.64 UR10, c[0x0][0x3a8] ;  /* 0x00007500ff0a77ac */ /* 0x000f220008000a00 */
[----:B------:R-:W-:Y:S01]  /*0f70*/  IMAD.IADD R18, R7, 0x1, -R0 ;  /* 0x0000000107127824 */ /* 0x000fe200078e0a00 */
[----:B0-----:R-:W0:Y:S01]  /*0f80*/  LDC.64 R2, c[0x0][0x398] ;  /* 0x0000e600ff027b82 */ /* 0x001e220000000a00 */
[----:B------:R-:W-:Y:S01]  /*0f90*/  VIADD R19, R19, 0x1 ;  /* 0x0000000113137836 */ /* 0x000fe20000000000 */
[----:B------:R-:W0:Y:S01]  /*0fa0*/  LDCU.128 UR12, c[0x0][0x380] ;  /* 0x00007000ff0c77ac */ /* 0x000e220008000c00 */
[----:B---3--:R-:W-:-:S04]  /*0fb0*/  UIADD3 UR5, UP0, UPT, UR6, -0x4, URZ ;  /* 0xfffffffc06057890 */ /* 0x008fc8000ff1e0ff */
[----:B------:R-:W-:-:S12]  /*0fc0*/  UIADD3.X UR6, UPT, UPT, UR7, -0x1, URZ, UP0, !UPT ;  /* 0xffffffff07067890 */ /* 0x000fd800087fe4ff */
.L_x_13:
[----:B------:R-:W-:Y:S01]  /*0fd0*/  VIMNMX R23, PT, PT, R17, 0x1, !PT ;  /* 0x0000000111177848 */ /* 0x000fe20007fe0100 */
[----:B------:R-:W-:Y:S01]  /*0fe0*/  BSSY.RECONVERGENT B0, `(.L_x_11) ;  /* 0x0000035000007945 */ /* 0x000fe20003800200 */
[----:B--2---:R-:W-:-:S05]  /*0ff0*/  VIADDMNMX R4, R7, 0xffffffff, R16, PT ;  /* 0xffffffff07047846 */ /* 0x004fca0003800110 */
[----:B------:R-:W-:-:S05]  /*1000*/  IMAD.IADD R5, R4, 0x1, -R23 ;  /* 0x0000000104057824 */ /* 0x000fca00078e0a17 */
[----:B------:R-:W-:-:S13]  /*1010*/  ISETP.GT.AND P0, PT, R8, R5, PT ;  /* 0x000000050800720c */ /* 0x000fda0003f04270 */
[----:B------:R-:W-:Y:S05]  /*1020*/  @P0 BRA `(.L_x_12) ;  /* 0x0000000000c00947 */ /* 0x000fea0003800000 */
[----:B-1----:R-:W-:Y:S01]  /*1030*/  IMAD.IADD R20, R8, 0x1, R23 ;  /* 0x0000000108147824 */ /* 0x002fe200078e0217 */
[----:B------:R-:W-:-:S03]  /*1040*/  SHF.R.S32.HI R24, RZ, 0x1f, R7 ;  /* 0x0000001fff187819 */ /* 0x000fc60000011407 */
[----:B------:R-:W-:Y:S01]  /*1050*/  VIADD R15, R20, 0xffffffff ;  /* 0xffffffff140f7836 */ /* 0x000fe20000000000 */
[--C-:B------:R-:W-:Y:S02]  /*1060*/  SHF.R.S32.HI R5, RZ, 0x1f, R20.reuse ;  /* 0x0000001fff057819 */ /* 0x100fe40000011414 */
[----:B0-----:R-:W-:Y:S01]  /*1070*/  IADD3 R10, P1, P2, R7, UR14, -R20 ;  /* 0x0000000e070a7c10 */ /* 0x001fe2000fa3e814 */
[----:B------:R-:W-:Y:S01]  /*1080*/  IMAD R22, R6, R15, RZ ;  /* 0x0000000f06167224 */ /* 0x000fe200078e02ff */
[----:B------:R-:W-:Y:S01]  /*1090*/  IADD3 R12, P0, PT, R20, UR12, RZ ;  /* 0x0000000c140c7c10 */ /* 0x000fe2000ff1e0ff */
[----:B------:R-:W-:Y:S01]  /*10a0*/  IMAD R26, R6, R20, RZ ;  /* 0x00000014061a7224 */ /* 0x000fe200078e02ff */
[----:B------:R-:W-:Y:S02]  /*10b0*/  IADD3.X R11, PT, PT, R24, UR15, ~R5, P1, P2 ;  /* 0x0000000f180b7c10 */ /* 0x000fe40008fe4c05 */
[----:B------:R-:W-:Y:S02]  /*10c0*/  IADD3.X R13, PT, PT, R5, UR13, RZ, P0, !PT ;  /* 0x0000000d050d7c10 */ /* 0x000fe400087fe4ff */
[----:B------:R-:W-:Y:S01]  /*10d0*/  IADD3 R23, PT, PT, RZ, -UR4, -R23 ;  /* 0x80000004ff177c10 */ /* 0x000fe2000fffe817 */
[----:B------:R-:W2:Y:S01]  /*10e0*/  LDG.E.U8 R14, desc[UR36][R10.64+-0x1] ;  /* 0xffffff240a0e7981 */ /* 0x000ea2000c1e1100 */
[----:B------:R-:W-:-:S02]  /*10f0*/  SHF.R.S32.HI R4, RZ, 0x1f, R22 ;  /* 0x0000001fff047819 */ /* 0x000fc40000011416 */
[CC--:B------:R-:W-:Y:S01]  /*1100*/  IADD3 R25, P2, P3, -R20.reuse, R7.reuse, R22 ;  /* 0x0000000714197210 */ /* 0x0c0fe20007b5e116 */
[----:B------:R0:W2:Y:S01]  /*1110*/  LDG.E.U8 R15, desc[UR36][R12.64+-0x1] ;  /* 0xffffff240c0f7981 */ /* 0x0000a2000c1e1100 */
[----:B------:R-:W-:Y:S01]  /*1120*/  SHF.R.S32.HI R27, RZ, 0x1f, R26 ;  /* 0x0000001fff1b7819 */ /* 0x000fe2000001141a */
[----:B------:R-:W-:Y:S01]  /*1130*/  IMAD.IADD R21, R23, 0x1, R18 ;  /* 0x0000000117157824 */ /* 0x000fe200078e0212 */
[----:B------:R-:W-:Y:S02]  /*1140*/  IADD3 R26, P0, P1, -R20, R7, R26 ;  /* 0x00000007141a7210 */ /* 0x000fe4000791e11a */
[-C--:B------:R-:W-:Y:S02]  /*1150*/  IADD3.X R28, PT, PT, ~R5, R24.reuse, R4, P2, P3 ;  /* 0x00000018051c7210 */ /* 0x080fe400017e6504 */
[----:B------:R-:W-:Y:S02]  /*1160*/  LEA R4, P2, R25, UR5, 0x2 ;  /* 0x0000000519047c11 */ /* 0x000fe4000f8410ff */
[----:B------:R-:W-:Y:S01]  /*1170*/  IADD3.X R27, PT, PT, ~R5, R24, R27, P0, P1 ;  /* 0x00000018051b7210 */ /* 0x000fe200007e251b */
[----:B0-----:R-:W-:Y:S01]  /*1180*/  IMAD.IADD R13, R22, 0x1, R21 ;  /* 0x00000001160d7824 */ /* 0x001fe200078e0215 */
[----:B------:R-:W-:-:S02]  /*1190*/  LEA R10, P0, R26, UR5, 0x2 ;  /* 0x000000051a0a7c11 */ /* 0x000fc4000f8010ff */
[----:B------:R-:W-:Y:S01]  /*11a0*/  LEA.HI.X R5, R25, UR6, R28, 0x2, P2 ;  /* 0x0000000619057c11 */ /* 0x000fe200090f141c */
[----:B------:R-:W-:Y:S01]  /*11b0*/  IMAD.WIDE R12, R13, 0x4, R2 ;  /* 0x000000040d0c7825 */ /* 0x000fe200078e0202 */
[----:B------:R-:W-:-:S03]  /*11c0*/  LEA.HI.X R11, R26, UR6, R27, 0x2, P0 ;  /* 0x000000061a0b7c11 */ /* 0x000fc600080f141b */
[----:B------:R-:W3:Y:S04]  /*11d0*/  LDG.E R4, desc[UR36][R4.64] ;  /* 0x0000002404047981 */ /* 0x000ee8000c1e1900 */
[----:B------:R-:W4:Y:S04]  /*11e0*/  LDG.E R12, desc[UR36][R12.64] ;  /* 0x000000240c0c7981 */ /* 0x000f28000c1e1900 */
[----:B------:R-:W4:Y:S01]  /*11f0*/  LDG.E R11, desc[UR36][R10.64] ;  /* 0x000000240a0b7981 */ /* 0x000f22000c1e1900 */
[----:B------:R-:W-:-:S05]  /*1200*/  IADD3 R23, PT, PT, R23, R19, R22 ;  /* 0x0000001317177210 */ /* 0x000fca0007ffe016 */
[----:B------:R-:W-:Y:S01]  /*1210*/  IMAD.WIDE R22, R23, 0x4, R2 ;  /* 0x0000000417167825 */ /* 0x000fe200078e0202 */
[----:B--2---:R-:W-:Y:S02]  /*1220*/  ISETP.NE.AND P0, PT, R15, R14, PT ;  /* 0x0000000e0f00720c */ /* 0x004fe40003f05270 */
[----:B------:R-:W0:Y:S01]  /*1230*/  LDC.64 R14, c[0x0][0x3a0] ;  /* 0x0000e800ff0e7b82 */ /* 0x000e220000000a00 */
[----:B---3--:R-:W-:-:S10]  /*1240*/  VIADD R24, R4, 0x1 ;  /* 0x0000000104187836 */ /* 0x008fd40000000000 */
        /* <DEDUP_REMOVED lines=14> */
.L_x_12:
[----:B0---4-:R-:W-:Y:S05]  /*1330*/  BSYNC.RECONVERGENT B0 ;  /* 0x0000000000007941 */ /* 0x011fea0003800200 */
.L_x_11:
[----:B------:R-:W-:Y:S01]  /*1340*/  VIADD R9, R9, 0x1 ;  /* 0x0000000109097836 */ /* 0x000fe20000000000 */
[----:B------:R-:W-:Y:S01]  /*1350*/  BAR.SYNC.DEFER_BLOCKING 0x0 ;  /* 0x0000000000007b1d */ /* 0x000fe20000010000 */
[----:B------:R-:W-:Y:S02]  /*1360*/  VIADD R17, R17, 0x1 ;  /* 0x0000000111117836 */ /* 0x000fe40000000000 */
[----:B------:R-:W-:Y:S01]  /*1370*/  VIADD R7, R7, 0x1 ;  /* 0x0000000107077836 */ /* 0x000fe20000000000 */
[----:B------:R-:W-:Y:S01]  /*1380*/  ISETP.NE.AND P0, PT, R9, RZ, PT ;  /* 0x000000ff0900720c */ /* 0x000fe20003f05270 */
[----:B------:R-:W-:Y:S02]  /*1390*/  VIADD R18, R18, 0x1 ;  /* 0x0000000112127836 */ /* 0x000fe40000000000 */
[----:B------:R-:W-:-:S10]  /*13a0*/  VIADD R19, R19, 0x1 ;  /* 0x0000000113137836 */ /* 0x000fd40000000000 */
[----:B------:R-:W-:Y:S05]  /*13b0*/  @P0 BRA `(.L_x_13) ;  /* 0xfffffffc00040947 */ /* 0x000fea000383ffff */
.L_x_0:
[----:B------:R-:W-:-:S13]  /*13c0*/  LOP3.LUT P0, RZ, R0, UR8, RZ, 0xfc, !PT ;  /* 0x0000000800ff7c12 */ /* 0x000fda000f80fcff */
[----:B0-----:R-:W-:Y:S05]  /*13d0*/  @P0 EXIT ;  /* 0x000000000000094d */ /* 0x001fea0003800000 */
[----:B------:R-:W0:Y:S02]  /*13e0*/  LDC.64 R2, c[0x0][0x3a8] ;  /* 0x0000ea00ff027b82 */ /* 0x000e240000000a00 */
[----:B0-----:R-:W3:Y:S04]  /*13f0*/  LDG.E R9, desc[UR36][R2.64] ;  /* 0x0000002402097981 */ /* 0x001ee8000c1e1900 */
[----:B-1----:R-:W3:Y:S01]  /*1400*/  LDG.E R12, desc[UR36][R2.64+0x4] ;  /* 0x00000424020c7981 */ /* 0x002ee2000c1e1900 */
[----:B------:R-:W-:Y:S01]  /*1410*/  IMAD.MOV.U32 R16, RZ, RZ, RZ ;  /* 0x000000ffff107224 */ /* 0x000fe200078e00ff */
[----:B---3--:R-:W-:-:S04]  /*1420*/  VIMNMX R0, PT, PT, R9, R12, PT ;  /* 0x0000000c09007248 */ /* 0x008fc80003fe0100 */
[----:B------:R-:W-:-:S13]  /*1430*/  ISETP.GE.AND P0, PT, R0, 0x1, PT ;  /* 0x000000010000780c */ /* 0x000fda0003f06270 */
[----:B------:R-:W-:Y:S05]  /*1440*/  @!P0 BRA `(.L_x_14) ;  /* 0x0000000400588947 */ /* 0x000fea0003800000 */
[----:B------:R-:W0:Y:S01]  /*1450*/  LDC.64 R2, c[0x0][0x398] ;  /* 0x0000e600ff027b82 */ /* 0x000e220000000a00 */
[----:B------:R-:W1:Y:S01]  /*1460*/  LDCU UR4, c[0x0][0x394] ;  /* 0x00007280ff0477ac */ /* 0x000e620008000800 */
[----:B------:R-:W-:Y:S01]  /*1470*/  IMAD.MOV.U32 R16, RZ, RZ, RZ ;  /* 0x000000ffff107224 */ /* 0x000fe200078e00ff */
[----:B------:R-:W3:Y:S05]  /*1480*/  LDCU.128 UR44, c[0x0][0x380] ;  /* 0x00007000ff2c77ac */ /* 0x000eea0008000c00 */
[----:B--2---:R-:W2:Y:S01]  /*1490*/  LDC.64 R4, c[0x0][0x398] ;  /* 0x0000e600ff047b82 */ /* 0x004ea20000000a00 */
[----:B------:R-:W4:Y:S01]  /*14a0*/  LDCU.128 UR40, c[0x0][0x3b0] ;  /* 0x00007600ff2877ac */ /* 0x000f220008000c00 */
[----:B-1----:R-:W-:-:S12]  /*14b0*/  UIADD3 UR4, UPT, UPT, UR4, 0x1, URZ ;  /* 0x0000000104047890 */ /* 0x002fd8000fffe0ff */
.L_x_19:
[----:B0-2---:R-:W-:-:S04]  /*14c0*/  IMAD R15, R9, UR4, RZ ;  /* 0x00000004090f7c24 */ /* 0x005fc8000f8e02ff */
[----:B-1----:R-:W-:-:S04]  /*14d0*/  IMAD.IADD R11, R12, 0x1, R15 ;  /* 0x000000010c0b7824 */ /* 0x002fc800078e020f */
[----:B0-----:R-:W-:-:S05]  /*14e0*/  IMAD.WIDE R10, R11, 0x4, R2 ;  /* 0x000000040b0a7825 */ /* 0x001fca00078e0202 */
[----:B------:R-:W3:Y:S02]  /*14f0*/  LDG.E R14, desc[UR36][R10.64] ;  /* 0x000000240a0e7981 */ /* 0x000ee4000c1e1900 */
[----:B---3--:R-:W-:-:S13]  /*1500*/  ISETP.GE.AND P0, PT, R14, 0x1, PT ;  /* 0x000000010e00780c */ /* 0x008fda0003f06270 */
[----:B-----5:R-:W-:Y:S05]  /*1510*/  @!P0 BRA `(.L_x_14) ;  /* 0x0000000400248947 */ /* 0x020fea0003800000 */
[----:B------:R-:W-:Y:S01]  /*1520*/  VIADD R8, R9, 0xffffffff ;  /* 0xffffffff09087836 */ /* 0x000fe20000000000 */
[----:B------:R-:W-:Y:S01]  /*1530*/  SHF.R.S32.HI R18, RZ, 0x1f, R12 ;  /* 0x0000001fff127819 */ /* 0x000fe2000001140c */
[----:B------:R-:W-:Y:S01]  /*1540*/  VIADD R0, R12, 0xffffffff ;  /* 0xffffffff0c007836 */ /* 0x000fe20000000000 */
[----:B------:R-:W5:Y:S01]  /*1550*/  LDG.E R23, desc[UR36][R10.64+-0x4] ;  /* 0xfffffc240a177981 */ /* 0x000f62000c1e1900 */
[----:B------:R-:W-:Y:S01]  /*1560*/  VIADD R15, R15, -UR4 ;  /* 0x800000040f0f7c36 */ /* 0x000fe20008000000 */
[----:B------:R-:W-:Y:S02]  /*1570*/  IADD3 R20, P1, PT, R8, UR44, RZ ;  /* 0x0000002c08147c10 */ /* 0x000fe4000ff3e0ff */
[----:B------:R-:W-:Y:S02]  /*1580*/  IADD3 R6, P2, PT, R0, UR46, RZ ;  /* 0x0000002e00067c10 */ /* 0x000fe4000ff5e0ff */
[----:B------:R-:W-:Y:S01]  /*1590*/  IADD3 R17, P0, PT, R12, R15, RZ ;  /* 0x0000000f0c117210 */ /* 0x000fe20007f1e0ff */
[----:B------:R-:W-:-:S02]  /*15a0*/  IMAD.X R21, RZ, RZ, UR45, P1 ;  /* 0x0000002dff157e24 */ /* 0x000fc400088e06ff */
[----:B------:R-:W-:Y:S01]  /*15b0*/  IMAD.X R7, RZ, RZ, UR47, P2 ;  /* 0x0000002fff077e24 */ /* 0x000fe200090e06ff */
[----:B------:R-:W-:Y:S02]  /*15c0*/  LEA.HI.X.SX32 R24, R15, R18, 0x1, P0 ;  /* 0x000000120f187211 */ /* 0x000fe400000f0eff */
[----:B------:R0:W3:Y:S01]  /*15d0*/  LDG.E.U8 R13, desc[UR36][R20.64] ;  /* 0x00000024140d7981 */ /* 0x0000e2000c1e1100 */
[----:B--2---:R-:W-:-:S03]  /*15e0*/  LEA R18, P0, R17, R4, 0x2 ;  /* 0x0000000411127211 */ /* 0x004fc600078010ff */
[----:B------:R-:W3:Y:S01]  /*15f0*/  LDG.E.U8 R22, desc[UR36][R6.64] ;  /* 0x0000002406167981 */ /* 0x000ee2000c1e1100 */
[----:B------:R-:W-:-:S05]  /*1600*/  LEA.HI.X R19, R17, R5, R24, 0x2, P0 ;  /* 0x0000000511137211 */ /* 0x000fca00000f1418 */
[----:B------:R-:W2:Y:S01]  /*1610*/  LDG.E R18, desc[UR36][R18.64+-0x4] ;  /* 0xfffffc2412127981 */ /* 0x000ea2000c1e1900 */
[----:B------:R-:W-:-:S05]  /*1620*/  IMAD.IADD R15, R12, 0x1, R15 ;  /* 0x000000010c0f7824 */ /* 0x000fca00078e020f */
[----:B0-----:R-:W-:Y:S02]  /*1630*/  SHF.R.S32.HI R20, RZ, 0x1f, R15 ;  /* 0x0000001fff147819 */ /* 0x001fe4000001140f */
[----:B---3--:R-:W-:Y:S01]  /*1640*/  ISETP.NE.AND P0, PT, R13, R22, PT ;  /* 0x000000160d00720c */ /* 0x008fe20003f05270 */
[----:B--2---:R-:W-:-:S12]  /*1650*/  VIADD R17, R18, 0x1 ;  /* 0x0000000112117836 */ /* 0x004fd80000000000 */
[----:B------:R-:W-:-:S05]  /*1660*/  @P0 VIADD R17, R18, 0xffffffff ;  /* 0xffffffff12110836 */ /* 0x000fca0000000000 */
[----:B------:R-:W-:-:S13]  /*1670*/  ISETP.NE.AND P0, PT, R14, R17, PT ;  /* 0x000000110e00720c */ /* 0x000fda0003f05270 */
[----:B------:R-:W-:Y:S05]  /*1680*/  @P0 BRA `(.L_x_15) ;  /* 0x0000000000280947 */ /* 0x000fea0003800000 */
[----:B----4-:R-:W-:-:S05]  /*1690*/  IADD3 R10, P0, PT, R16, UR40, RZ ;  /* 0x00000028100a7c10 */ /* 0x010fca000ff1e0ff */
[----:B------:R-:W-:-:S05]  /*16a0*/  IMAD.X R11, RZ, RZ, UR41, P0 ;  /* 0x00000029ff0b7e24 */ /* 0x000fca00080e06ff */
[----:B------:R0:W-:Y:S04]  /*16b0*/  STG.E.U8 desc[UR36][R10.64], R13 ;  /* 0x0000000d0a007986 */ /* 0x0001e8000c101124 */
[----:B------:R-:W2:Y:S01]  /*16c0*/  LDG.E.U8 R7, desc[UR36][R6.64] ;  /* 0x0000002406077981 */ /* 0x000ea2000c1e1100 */
[----:B------:R-:W-:Y:S01]  /*16d0*/  IADD3 R14, P0, PT, R16, UR42, RZ ;  /* 0x0000002a100e7c10 */ /* 0x000fe2000ff1e0ff */
[----:B------:R-:W-:Y:S02]  /*16e0*/  IMAD.MOV.U32 R9, RZ, RZ, R8 ;  /* 0x000000ffff097224 */ /* 0x000fe400078e0008 */
[----:B------:R-:W-:Y:S02]  /*16f0*/  IMAD.MOV.U32 R12, RZ, RZ, R0 ;  /* 0x000000ffff0c7224 */ /* 0x000fe400078e0000 */
[----:B------:R-:W-:-:S05]  /*1700*/  IMAD.X R15, RZ, RZ, UR43, P0 ;  /* 0x0000002bff0f7e24 */ /* 0x000fca00080e06ff */
[----:B--2---:R0:W-:Y:S01]  /*1710*/  STG.E.U8 desc[UR36][R14.64], R7 ;  /* 0x000000070e007986 */ /* 0x0041e2000c101124 */
[----:B------:R-:W-:Y:S05]  /*1720*/  BRA `(.L_x_16) ;  /* 0x00000000006c7947 */ /* 0x000fea0003800000 */
.L_x_15:
[----:B------:R-:W-:-:S04]  /*1730*/  LEA R10, P0, R15, R4, 0x2 ;  /* 0x000000040f0a7211 */ /* 0x000fc800078010ff */
[----:B------:R-:W-:-:S05]  /*1740*/  LEA.HI.X R11, R15, R5, R20, 0x2, P0 ;  /* 0x000000050f0b7211 */ /* 0x000fca00000f1414 */
[----:B------:R-:W2:Y:S02]  /*1750*/  LDG.E R10, desc[UR36][R10.64] ;  /* 0x000000240a0a7981 */ /* 0x000ea4000c1e1900 */
[----:B--2---:R-:W-:-:S05]  /*1760*/  VIADD R15, R10, 0xffffffff ;  /* 0xffffffff0a0f7836 */ /* 0x004fca0000000000 */
[----:B------:R-:W-:-:S13]  /*1770*/  ISETP.NE.AND P0, PT, R14, R15, PT ;  /* 0x0000000f0e00720c */ /* 0x000fda0003f05270 */
[----:B------:R-:W-:Y:S05]  /*1780*/  @P0 BRA `(.L_x_17) ;  /* 0x0000000000240947 */ /* 0x000fea0003800000 */
[C---:B----4-:R-:W-:Y:S01]  /*1790*/  IADD3 R6, P0, PT, R16.reuse, UR40, RZ ;  /* 0x0000002810067c10 */ /* 0x050fe2000ff1e0ff */
[----:B------:R-:W-:Y:S01]  /*17a0*/  IMAD.MOV.U32 R0, RZ, RZ, 0x2d ;  /* 0x0000002dff007424 */ /* 0x000fe200078e00ff */
[----:B------:R-:W-:Y:S01]  /*17b0*/  IADD3 R10, P1, PT, R16, UR42, RZ ;  /* 0x0000002a100a7c10 */ /* 0x000fe2000ff3e0ff */
[----:B------:R-:W-:Y:S02]  /*17c0*/  IMAD.MOV.U32 R9, RZ, RZ, R8 ;  /* 0x000000ffff097224 */ /* 0x000fe400078e0008 */
[----:B------:R-:W-:Y:S02]  /*17d0*/  IMAD.X R7, RZ, RZ, UR41, P0 ;  /* 0x00000029ff077e24 */ /* 0x000fe400080e06ff */
[----:B------:R-:W-:-:S03]  /*17e0*/  IMAD.X R11, RZ, RZ, UR43, P1 ;  /* 0x0000002bff0b7e24 */ /* 0x000fc600088e06ff */
[----:B------:R1:W-:Y:S04]  /*17f0*/  STG.E.U8 desc[UR36][R6.64], R13 ;  /* 0x0000000d06007986 */ /* 0x0003e8000c101124 */
[----:B------:R1:W-:Y:S01]  /*1800*/  STG.E.U8 desc[UR36][R10.64], R0 ;  /* 0x000000000a007986 */ /* 0x0003e2000c101124 */
[----:B------:R-:W-:Y:S05]  /*1810*/  BRA `(.L_x_16) ;  /* 0x0000000000307947 */ /* 0x000fea0003800000 */
.L_x_17:
[----:B-----5:R-:W-:-:S05]  /*1820*/  VIADD R11, R23, 0xffffffff ;  /* 0xffffffff170b7836 */ /* 0x020fca0000000000 */
[----:B------:R-:W-:-:S13]  /*1830*/  ISETP.NE.AND P0, PT, R14, R11, PT ;  /* 0x0000000b0e00720c */ /* 0x000fda0003f05270 */
[----:B------:R-:W-:Y:S05]  /*1840*/  @P0 BRA `(.L_x_18) ;  /* 0x0000000000380947 */ /* 0x000fea0003800000 */
[----:B----4-:R-:W-:Y:S01]  /*1850*/  IADD3 R10, P0, PT, R16, UR40, RZ ;  /* 0x00000028100a7c10 */ /* 0x010fe2000ff1e0ff */
[----:B------:R-:W-:-:S04]  /*1860*/  IMAD.MOV.U32 R8, RZ, RZ, 0x2d ;  /* 0x0000002dff087424 */ /* 0x000fc800078e00ff */
[----:B------:R-:W-:-:S05]  /*1870*/  IMAD.X R11, RZ, RZ, UR41, P0 ;  /* 0x00000029ff0b7e24 */ /* 0x000fca00080e06ff */
[----:B------:R2:W-:Y:S04]  /*1880*/  STG.E.U8 desc[UR36][R10.64], R8 ;  /* 0x000000080a007986 */ /* 0x0005e8000c101124 */
[----:B------:R-:W3:Y:S01]  /*1890*/  LDG.E.U8 R7, desc[UR36][R6.64] ;  /* 0x0000002406077981 */ /* 0x000ee2000c1e1100 */
[----:B------:R-:W-:Y:S01]  /*18a0*/  IADD3 R14, P0, PT, R16, UR42, RZ ;  /* 0x0000002a100e7c10 */ /* 0x000fe2000ff1e0ff */
[----:B------:R-:W-:-:S04]  /*18b0*/  IMAD.MOV.U32 R12, RZ, RZ, R0 ;  /* 0x000000ffff0c7224 */ /* 0x000fc800078e0000 */
[----:B------:R-:W-:-:S05]  /*18c0*/  IMAD.X R15, RZ, RZ, UR43, P0 ;  /* 0x0000002bff0f7e24 */ /* 0x000fca00080e06ff */
[----:B---3--:R2:W-:Y:S03]  /*18d0*/  STG.E.U8 desc[UR36][R14.64], R7 ;  /* 0x000000070e007986 */ /* 0x0085e6000c101124 */
.L_x_16:
[----:B------:R-:W-:Y:S01]  /*18e0*/  ISETP.NE.AND P0, PT, R12, RZ, PT ;  /* 0x000000ff0c00720c */ /* 0x000fe20003f05270 */
[----:B------:R-:W-:Y:S01]  /*18f0*/  VIADD R16, R16, 0x1 ;  /* 0x0000000110107836 */ /* 0x000fe20000000000 */
[----:B------:R-:W-:-:S13]  /*1900*/  ISETP.NE.AND P1, PT, R9, RZ, PT ;  /* 0x000000ff0900720c */ /* 0x000fda0003f25270 */
[----:B------:R-:W-:Y:S05]  /*1910*/  @P0 BRA P1, `(.L_x_19) ;  /* 0xfffffff800e80947 */ /* 0x000fea000083ffff */
[----:B------:R-:W-:Y:S05]  /*1920*/  BRA `(.L_x_14) ;  /* 0x0000000000207947 */ /* 0x000fea0003800000 */
.L_x_18:
[----:B------:R-:W-:Y:S01]  /*1930*/  MOV R0, 0x0 ;  /* 0x0000000000007802 */ /* 0x000fe20000000f00 */
[----:B------:R-:W0:Y:S01]  /*1940*/  LDCU.64 UR4, c[0x4][0x8] ;  /* 0x01000100ff0477ac */ /* 0x000e220008000a00 */
[----:B------:R-:W-:Y:S02]  /*1950*/  CS2R R6, SRZ ;  /* 0x0000000000067805 */ /* 0x000fe4000001ff00 */
[----:B------:R1:W2:Y:S01]  /*1960*/  LDC.64 R2, c[0x4][R0] ;  /* 0x0100000000027b82 */ /* 0x0002a20000000a00 */
[----:B0-----:R-:W-:Y:S02]  /*1970*/  IMAD.U32 R4, RZ, RZ, UR4 ;  /* 0x00000004ff047e24 */ /* 0x001fe4000f8e00ff */
[----:B-1----:R-:W-:-:S07]  /*1980*/  IMAD.U32 R5, RZ, RZ, UR5 ;  /* 0x00000005ff057e24 */ /* 0x002fce000f8e00ff */
[----:B------:R-:W-:-:S07]  /*1990*/  LEPC R20, `(.L_x_14) ;  /* 0x000000001014794e */ /* 0x000fce0000000000 */
[----:B--2-4-:R-:W-:Y:S05]  /*19a0*/  CALL.ABS.NOINC R2 ;  /* 0x0000000002007343 */ /* 0x014fea0003c00000 */
.L_x_14:
[----:B------:R-:W3:Y:S02]  /*19b0*/  LDC.64 R2, c[0x0][0x3c0] ;  /* 0x0000f000ff027b82 */ /* 0x000ee40000000a00 */
[----:B---3--:R-:W-:Y:S01]  /*19c0*/  STG.E desc[UR36][R2.64], R16 ;  /* 0x0000001002007986 */ /* 0x008fe2000c101924 */
[----:B----4-:R-:W-:Y:S05]  /*19d0*/  EXIT ;  /* 0x000000000000794d */ /* 0x010fea0003800000 */
.L_x_20:
[----:B------:R-:W-:-:S00]  /*19e0*/  BRA `(.L_x_20) ;  /* 0xfffffffc00fc7947 */ /* 0x000fc0000383ffff */
[----:B------:R-:W-:-:S00]  /*19f0*/  NOP ;  /* 0x0000000000007918 */ /* 0x000fc00000000000 */
        /* <DEDUP_REMOVED lines=8> */
.L_x_22:


//--------------------- .text._Z16compute_diagonalPiPKcS1_iiiS_S_ --------------------------
	.section	.text._Z16compute_diagonalPiPKcS1_iiiS_S_,"ax",@progbits
	.align	128
        .global         _Z16compute_diagonalPiPKcS1_iiiS_S_
        .type           _Z16compute_diagonalPiPKcS1_iiiS_S_,@function
        .size           _Z16compute_diagonalPiPKcS1_iiiS_S_,(.L_x_23 - _Z16compute_diagonalPiPKcS1_iiiS_S_)
        .other          _Z16compute_diagonalPiPKcS1_iiiS_S_,@"STO_CUDA_ENTRY STV_DEFAULT"
_Z16compute_diagonalPiPKcS1_iiiS_S_:
.text._Z16compute_diagonalPiPKcS1_iiiS_S_:
[----:B------:R-:W-:Y:S01]  /*0000*/  LDC R1, c[0x0][0x37c] ;  /* 0x0000df00ff017b82 */ /* 0x000fe20000000800 */
[----:B------:R-:W0:Y:S07]  /*0010*/  S2R R7, SR_TID.X ;  /* 0x0000000000077919 */ /* 0x000e2e0000002100 */
[----:B------:R-:W1:Y:S08]  /*0020*/  LDC R9, c[0x0][0x3a0] ;  /* 0x0000e800ff097b82 */ /* 0x000e700000000800 */
[----:B------:R-:W1:Y:S08]  /*0030*/  LDC.64 R2, c[0x0][0x398] ;  /* 0x0000e600ff027b82 */ /* 0x000e700000000a00 */
[----:B------:R-:W0:Y:S08]  /*0040*/  S2UR UR4, SR_CTAID.X ;  /* 0x00000000000479c3 */ /* 0x000e300000002500 */
[----:B------:R-:W0:Y:S01]  /*0050*/  LDC R0, c[0x0][0x360] ;  /* 0x0000d800ff007b82 */ /* 0x000e220000000800 */
[----:B-1----:R-:W-:-:S02]  /*0060*/  VIADDMNMX R2, R9, 0xffffffff, R2, PT ;  /* 0xffffffff09027846 */ /* 0x002fc40003800102 */
[----:B------:R-:W-:Y:S01]  /*0070*/  VIADDMNMX R5, R9, -R3, 0x1, !PT ;  /* 0x0000000109057446 */ /* 0x000fe20007800903 */
[----:B0-----:R-:W-:-:S04]  /*0080*/  IMAD R0, R0, UR4, R7 ;  /* 0x0000000400007c24 */ /* 0x001fc8000f8e0207 */
[----:B------:R-:W-:-:S05]  /*0090*/  IMAD.IADD R7, R2, 0x1, -R5 ;  /* 0x0000000102077824 */ /* 0x000fca00078e0a05 */
[----:B------:R-:W-:-:S13]  /*00a0*/  ISETP.GT.AND P0, PT, R0, R7, PT ;  /* 0x000000070000720c */ /* 0x000fda0003f04270 */
[----:B------:R-:W-:Y:S05]  /*00b0*/  @P0 EXIT ;  /* 0x000000000000094d */ /* 0x000fea0003800000 */
[----:B------:R-:W0:Y:S01]  /*00c0*/  LDCU.64 UR4, c[0x0][0x390] ;  /* 0x00007200ff0477ac */ /* 0x000e220008000a00 */
[----:B------:R-:W-:Y:S02]  /*00d0*/  IMAD.IADD R0, R0, 0x1, R5 ;  /* 0x0000000100007824 */ /* 0x000fe400078e0205 */
[----:B------:R-:W1:Y:S01]  /*00e0*/  LDC.64 R4, c[0x0][0x380] ;  /* 0x0000e000ff047b82 */ /* 0x000e620000000a00 */
[----:B------:R-:W2:Y:S01]  /*00f0*/  LDCU.128 UR8, c[0x0][0x380] ;  /* 0x00007000ff0877ac */ /* 0x000ea20008000c00 */
[--C-:B------:R-:W-:Y:S02]  /*0100*/  IMAD.IADD R2, R9, 0x1, -R0.reuse ;  /* 0x0000000109027824 */ /* 0x100fe400078e0a00 */
[C---:B------:R-:W-:Y:S01]  /*0110*/  VIADD R6, R0.reuse, 0xffffffff ;  /* 0xffffffff00067836 */ /* 0x040fe20000000000 */
[----:B------:R-:W3:Y:S01]  /*0120*/  LDCU.64 UR6, c[0x0][0x358] ;  /* 0x00006b00ff0677ac */ /* 0x000ee20008000a00 */
[-C--:B------:R-:W-:Y:S01]  /*0130*/  IMAD R7, R0, R3.reuse, R0 ;  /* 0x0000000300077224 */ /* 0x080fe200078e0200 */
[----:B------:R-:W-:Y:S01]  /*0140*/  SHF.R.S32.HI R12, RZ, 0x1f, R2 ;  /* 0x0000001fff0c7819 */ /* 0x000fe20000011402 */
[----:B------:R-:W-:Y:S01]  /*0150*/  IMAD R13, R6, R3, R6 ;  /* 0x00000003060d7224 */ /* 0x000fe200078e0206 */
[----:B0-----:R-:W-:-:S02]  /*0160*/  IADD3 R10, P1, PT, R2, UR4, RZ ;  /* 0x00000004020a7c10 */ /* 0x001fc4000ff3e0ff */
[----:B--2---:R-:W-:Y:S02]  /*0170*/  IADD3 R8, P0, PT, R0, UR10, RZ ;  /* 0x0000000a00087c10 */ /* 0x004fe4000ff1e0ff */
[----:B------:R-:W-:Y:S02]  /*0180*/  IADD3.X R11, PT, PT, R12, UR5, RZ, P1, !PT ;  /* 0x000000050c0b7c10 */ /* 0x000fe40008ffe4ff */
[----:B------:R-:W-:Y:S02]  /*0190*/  LEA.HI.X.SX32 R9, R0, UR11, 0x1, P0 ;  /* 0x0000000b00097c11 */ /* 0x000fe400080f0eff */
[C---:B------:R-:W-:Y:S02]  /*01a0*/  IADD3 R15, P1, PT, R2.reuse, R13, RZ ;  /* 0x0000000d020f7210 */ /* 0x040fe40007f3e0ff */
[----:B------:R-:W-:Y:S01]  /*01b0*/  IADD3 R16, P0, PT, R2, R7, RZ ;  /* 0x0000000702107210 */ /* 0x000fe20007f1e0ff */
[----:B---3--:R1:W2:Y:S01]  /*01c0*/  LDG.E.U8 R14, desc[UR6][R8.64+-0x1] ;  /* 0xffffff06080e7981 */ /* 0x0082a2000c1e1100 */
[----:B------:R-:W-:-:S02]  /*01d0*/  LEA.HI.X.SX32 R18, R13, R12, 0x1, P1 ;  /* 0x0000000c0d127211 */ /* 0x000fc400008f0eff */
[----:B------:R-:W-:Y:S01]  /*01e0*/  LEA R6, P1, R15, UR8, 0x2 ;  /* 0x000000080f067c11 */ /* 0x000fe2000f8210ff */
[----:B------:R-:W2:Y:S01]  /*01f0*/  LDG.E.U8 R11, desc[UR6][R10.64+-0x1] ;  /* 0xffffff060a0b7981 */ /* 0x000ea2000c1e1100 */
[----:B------:R-:W-:Y:S02]  /*0200*/  LEA.HI.X.SX32 R17, R7, R12, 0x1, P0 ;  /* 0x0000000c07117211 */ /* 0x000fe400000f0eff */
[----:B------:R-:W-:Y:S01]  /*0210*/  LEA.HI.X R7, R15, UR9, R18, 0x2, P1 ;  /* 0x000000090f077c11 */ /* 0x000fe200088f1412 */
[----:B------:R-:W-:Y:S01]  /*0220*/  IMAD.IADD R15, R2, 0x1, R13 ;  /* 0x00000001020f7824 */ /* 0x000fe200078e020d */
[----:B------:R-:W-:-:S03]  /*0230*/  LEA R12, P0, R16, UR8, 0x2 ;  /* 0x00000008100c7c11 */ /* 0x000fc6000f8010ff */
[C---:B-1----:R-:W-:Y:S01]  /*0240*/  IMAD.WIDE R8, R15.reuse, 0x4, R4 ;  /* 0x000000040f087825 */ /* 0x042fe200078e0204 */
[----:B------:R-:W-:Y:S01]  /*0250*/  LEA.HI.X R13, R16, UR9, R17, 0x2, P0 ;  /* 0x00000009100d7c11 */ /* 0x000fe200080f1411 */
[----:B------:R-:W3:Y:S04]  /*0260*/  LDG.E R6, desc[UR6][R6.64+-0x4] ;  /* 0xfffffc0606067981 */ /* 0x000ee8000c1e1900 */
[----:B------:R-:W4:Y:S04]  /*0270*/  LDG.E R8, desc[UR6][R8.64] ;  /* 0x0000000608087981 */ /* 0x000f28000c1e1900 */
[----:B------:R-:W4:Y:S01]  /*0280*/  LDG.E R13, desc[UR6][R12.64+-0x4] ;  /* 0xfffffc060c0d7981 */ /* 0x000f22000c1e1900 */
[----:B------:R-:W-:-:S04]  /*0290*/  IMAD.X R15, R15, 0x1, R3, PT ;  /* 0x000000010f0f7824 */ /* 0x000fc800038e0603 */
        /* <DEDUP_REMOVED lines=8> */
[----:B0-----:R-:W2:Y:S02]  /*0320*/  ATOMG.E.MAX.S32.STRONG.GPU PT, R10, desc[UR6][R10.64], R3 ;  /* 0x800000030a0a79a8 */ /* 0x001ea400091ef306 */
[----:B--2---:R-:W-:-:S13]  /*0330*/  ISETP.GT.AND P0, PT, R3, R10, PT ;  /* 0x0000000a0300720c */ /* 0x004fda0003f04270 */
[----:B-1----:R-:W-:Y:S05]  /*0340*/  @!P0 EXIT ;  /* 0x000000000000894d */ /* 0x002fea0003800000 */
[----:B------:R-:W0:Y:S01]  /*0350*/  LDCU.64 UR4, c[0x0][0x3b0] ;  /* 0x00007600ff0477ac */ /* 0x000e220008000a00 */
[----:B------:R-:W1:Y:S01]  /*0360*/  LDC.64 R4, c[0x0][0x3b0] ;  /* 0x0000ec00ff047b82 */ /* 0x000e620000000a00 */
[----:B0-----:R-:W-:-:S04]  /*0370*/  UIADD3 UR4, UP0, UPT, UR4, 0x4, URZ ;  /* 0x0000000404047890 */ /* 0x001fc8000ff1e0ff */
[----:B------:R-:W-:Y:S02]  /*0380*/  UIADD3.X UR5, UPT, UPT, URZ, UR5, URZ, UP0, !UPT ;  /* 0x00000005ff057290 */ /* 0x000fe400087fe4ff */
[----:B------:R-:W-:Y:S01]  /*0390*/  IMAD.U32 R6, RZ, RZ, UR4 ;  /* 0x00000004ff067e24 */ /* 0x000fe2000f8e00ff */
[----:B-1----:R-:W-:Y:S03]  /*03a0*/  ATOMG.E.EXCH.STRONG.GPU PT, RZ, desc[UR6][R4.64], R0 ;  /* 0x8000000004ff79a8 */ /* 0x002fe6000c1ef106 */
[----:B------:R-:W-:-:S05]  /*03b0*/  IMAD.U32 R7, RZ, RZ, UR5 ;  /* 0x00000005ff077e24 */ /* 0x000fca000f8e00ff */
[----:B------:R-:W-:Y:S01]  /*03c0*/  ATOMG.E.EXCH.STRONG.GPU PT, RZ, desc[UR6][R6.64], R2 ;  /* 0x8000000206ff79a8 */ /* 0x000fe2000c1ef106 */
[----:B------:R-:W-:Y:S05]  /*03d0*/  EXIT ;  /* 0x000000000000794d */ /* 0x000fea0003800000 */
.L_x_21:
        /* <DEDUP_REMOVED lines=10> */
.L_x_23:


//--------------------- .nv.global.init           --------------------------
	.section	.nv.global.init,"aw",@progbits
.nv.global.init:
	.type		$str,@object
	.size		$str,(.L_0 - $str)
$str:
        /*0000*/ 	.byte	0x53, 0x68, 0x6f, 0x75, 0x6c, 0x64, 0x20, 0x6e, 0x6f, 0x74, 0x20, 0x72, 0x65, 0x61, 0x63, 0x68
        /*0010*/ 	.byte	0x20, 0x68, 0x65, 0x72, 0x65, 0x20, 0x69, 0x6e, 0x20, 0x53, 0x6d, 0x69, 0x74, 0x68, 0x2d, 0x57
        /*0020*/ 	.byte	0x61, 0x74, 0x65, 0x72, 0x6d, 0x61, 0x6e, 0x2e, 0x20, 0x53, 0x6f, 0x6d, 0x65, 0x74, 0x68, 0x69
        /*0030*/ 	.byte	0x6e, 0x67, 0x20, 0x69, 0x73, 0x20, 0x77, 0x72, 0x6f, 0x6e, 0x67, 0x00
.L_0:


//--------------------- .nv.shared.reserved.0     --------------------------
	.section	.nv.shared.reserved.0,"aw",@nobits
	.weak		__nv_reservedSMEM_offset_0_alias
	.size		__nv_reservedSMEM_offset_0_alias, 0, 64
	.other		__nv_reservedSMEM_offset_0_alias,@"STO_CUDA_RESERVED_SHARED STV_DEFAULT"
__nv_reservedSMEM_offset_0_alias:
	.zero		0
	.zero		64


//--------------------- .nv.constant0._Z21smith_waterman_kernelPKcS0_iiPiS1_S1_PcS2_S1_ --------------------------
	.section	.nv.constant0._Z21smith_waterman_kernelPKcS0_iiPiS1_S1_PcS2_S1_,"a",@progbits
	.sectionflags	@""
	.align	4
.nv.constant0._Z21smith_waterman_kernelPKcS0_iiPiS1_S1_PcS2_S1_:
	.zero		968


//--------------------- .nv.constant0._Z16compute_diagonalPiPKcS1_iiiS_S_ --------------------------
	.section	.nv.constant0._Z16compute_diagonalPiPKcS1_iiiS_S_,"a",@progbits
	.sectionflags	@""
	.align	4
.nv.constant0._Z16compute_diagonalPiPKcS1_iiiS_S_:
	.zero		952


//--------------------- SYMBOLS --------------------------

	.type		.nv.reservedSmem.offset0,@object
	.size		.nv.reservedSmem.offset0,0x4
	.type		vprintf,@function
